//
// Generated by NVIDIA NVVM Compiler
//
// Compiler Build ID: CL-36424714
// Cuda compilation tools, release 13.0, V13.0.88
// Based on NVVM 20.0.0
//

.version 9.0
.target sm_100
.address_size 64

	// .globl	_Z9attentionPKfS0_S0_Pf4Dims
// _ZZ9attentionPKfS0_S0_Pf4DimsE7scratch has been demoted
// _ZZ9attentionPKfS0_S0_Pf4DimsE6wg_max has been demoted
// _ZZ9attentionPKfS0_S0_Pf4DimsE6wg_sum has been demoted

.visible .entry _Z9attentionPKfS0_S0_Pf4Dims(
	.param .u64 .ptr .align 1 _Z9attentionPKfS0_S0_Pf4Dims_param_0,
	.param .u64 .ptr .align 1 _Z9attentionPKfS0_S0_Pf4Dims_param_1,
	.param .u64 .ptr .align 1 _Z9attentionPKfS0_S0_Pf4Dims_param_2,
	.param .u64 .ptr .align 1 _Z9attentionPKfS0_S0_Pf4Dims_param_3,
	.param .align 4 .b8 _Z9attentionPKfS0_S0_Pf4Dims_param_4[16]
)
{
	.reg .pred 	%p<105>;
	.reg .b32 	%r<416>;
	.reg .b32 	%f<666>;
	.reg .b64 	%rd<395>;
	// demoted variable
	.shared .align 4 .b8 _ZZ9attentionPKfS0_S0_Pf4DimsE7scratch[1024];
	// demoted variable
	.shared .align 4 .f32 _ZZ9attentionPKfS0_S0_Pf4DimsE6wg_max;
	// demoted variable
	.shared .align 4 .f32 _ZZ9attentionPKfS0_S0_Pf4DimsE6wg_sum;
	ld.param.u32 	%r2, [_Z9attentionPKfS0_S0_Pf4Dims_param_4+4];
	ld.param.u32 	%r3, [_Z9attentionPKfS0_S0_Pf4Dims_param_4+8];
	ld.param.u32 	%r1, [_Z9attentionPKfS0_S0_Pf4Dims_param_4];
	ld.param.u64 	%rd5, [_Z9attentionPKfS0_S0_Pf4Dims_param_0];
	ld.param.u64 	%rd6, [_Z9attentionPKfS0_S0_Pf4Dims_param_1];
	ld.param.u64 	%rd7, [_Z9attentionPKfS0_S0_Pf4Dims_param_2];
	ld.param.u64 	%rd4, [_Z9attentionPKfS0_S0_Pf4Dims_param_3];
	cvta.to.global.u64 	%rd1, %rd6;
	cvta.to.global.u64 	%rd2, %rd5;
	cvta.to.global.u64 	%rd3, %rd7;
	mov.u32 	%r4, %ctaid.x;
	mov.u32 	%r5, %ctaid.y;
	mov.u32 	%r6, %tid.x;
	setp.lt.u32 	%p2, %r4, %r1;
	setp.lt.u32 	%p3, %r5, %r3;
	and.pred  	%p1, %p2, %p3;
	cvt.rn.f32.u32 	%f100, %r2;
	sqrt.rn.f32 	%f101, %f100;
	rcp.rn.f32 	%f1, %f101;
	setp.ne.s32 	%p4, %r6, 0;
	@%p4 bra 	$L__BB0_2;
	mov.b32 	%r138, -246811958;
	st.shared.u32 	[_ZZ9attentionPKfS0_S0_Pf4DimsE6wg_max], %r138;
$L__BB0_2:
	bar.sync 	0;
	setp.eq.s32 	%p5, %r1, 0;
	shl.b32 	%r139, %r6, 2;
	mov.u32 	%r140, _ZZ9attentionPKfS0_S0_Pf4DimsE7scratch;
	add.s32 	%r7, %r140, %r139;
	@%p5 bra 	$L__BB0_37;
	mul.lo.s32 	%r8, %r2, %r4;
	and.b32  	%r9, %r2, 15;
	add.s32 	%r10, %r9, -1;
	and.b32  	%r11, %r2, 7;
	add.s32 	%r12, %r11, -1;
	and.b32  	%r13, %r2, -16;
	and.b32  	%r14, %r2, 3;
	mov.b32 	%r379, 0;
	not.pred 	%p7, %p1;
	mov.u32 	%r378, %r1;
$L__BB0_4:
	min.u32 	%r142, %r378, 256;
	max.u32 	%r17, %r142, 1;
	and.b32  	%r18, %r17, 7;
	and.b32  	%r19, %r17, 15;
	add.s32 	%r20, %r379, %r6;
	setp.ge.u32 	%p6, %r20, %r1;
	mov.f32 	%f620, 0fF149F2CA;
	or.pred  	%p8, %p7, %p6;
	@%p8 bra 	$L__BB0_20;
	setp.eq.s32 	%p9, %r2, 0;
	mov.f32 	%f619, 0f00000000;
	@%p9 bra 	$L__BB0_19;
	setp.lt.u32 	%p10, %r2, 16;
	mul.lo.s32 	%r21, %r20, %r2;
	mov.f32 	%f619, 0f00000000;
	mov.b32 	%r382, 0;
	@%p10 bra 	$L__BB0_9;
	mov.f32 	%f619, 0f00000000;
	mov.b32 	%r380, 0;
$L__BB0_8:
	.pragma "nounroll";
	add.s32 	%r145, %r380, %r8;
	mul.wide.u32 	%rd8, %r145, 4;
	add.s64 	%rd9, %rd2, %rd8;
	ld.global.f32 	%f107, [%rd9];
	add.s32 	%r146, %r380, %r21;
	mul.wide.u32 	%rd10, %r146, 4;
	add.s64 	%rd11, %rd1, %rd10;
	ld.global.f32 	%f108, [%rd11];
	fma.rn.f32 	%f109, %f107, %f108, %f619;
	add.s32 	%r147, %r145, 1;
	mul.wide.u32 	%rd12, %r147, 4;
	add.s64 	%rd13, %rd2, %rd12;
	ld.global.f32 	%f110, [%rd13];
	add.s32 	%r148, %r146, 1;
	mul.wide.u32 	%rd14, %r148, 4;
	add.s64 	%rd15, %rd1, %rd14;
	ld.global.f32 	%f111, [%rd15];
	fma.rn.f32 	%f112, %f110, %f111, %f109;
	add.s32 	%r149, %r145, 2;
	mul.wide.u32 	%rd16, %r149, 4;
	add.s64 	%rd17, %rd2, %rd16;
	ld.global.f32 	%f113, [%rd17];
	add.s32 	%r150, %r146, 2;
	mul.wide.u32 	%rd18, %r150, 4;
	add.s64 	%rd19, %rd1, %rd18;
	ld.global.f32 	%f114, [%rd19];
	fma.rn.f32 	%f115, %f113, %f114, %f112;
	add.s32 	%r151, %r145, 3;
	mul.wide.u32 	%rd20, %r151, 4;
	add.s64 	%rd21, %rd2, %rd20;
	ld.global.f32 	%f116, [%rd21];
	add.s32 	%r152, %r146, 3;
	mul.wide.u32 	%rd22, %r152, 4;
	add.s64 	%rd23, %rd1, %rd22;
	ld.global.f32 	%f117, [%rd23];
	fma.rn.f32 	%f118, %f116, %f117, %f115;
	add.s32 	%r153, %r145, 4;
	mul.wide.u32 	%rd24, %r153, 4;
	add.s64 	%rd25, %rd2, %rd24;
	ld.global.f32 	%f119, [%rd25];
	add.s32 	%r154, %r146, 4;
	mul.wide.u32 	%rd26, %r154, 4;
	add.s64 	%rd27, %rd1, %rd26;
	ld.global.f32 	%f120, [%rd27];
	fma.rn.f32 	%f121, %f119, %f120, %f118;
	add.s32 	%r155, %r145, 5;
	mul.wide.u32 	%rd28, %r155, 4;
	add.s64 	%rd29, %rd2, %rd28;
	ld.global.f32 	%f122, [%rd29];
	add.s32 	%r156, %r146, 5;
	mul.wide.u32 	%rd30, %r156, 4;
	add.s64 	%rd31, %rd1, %rd30;
	ld.global.f32 	%f123, [%rd31];
	fma.rn.f32 	%f124, %f122, %f123, %f121;
	add.s32 	%r157, %r145, 6;
	mul.wide.u32 	%rd32, %r157, 4;
	add.s64 	%rd33, %rd2, %rd32;
	ld.global.f32 	%f125, [%rd33];
	add.s32 	%r158, %r146, 6;
	mul.wide.u32 	%rd34, %r158, 4;
	add.s64 	%rd35, %rd1, %rd34;
	ld.global.f32 	%f126, [%rd35];
	fma.rn.f32 	%f127, %f125, %f126, %f124;
	add.s32 	%r159, %r145, 7;
	mul.wide.u32 	%rd36, %r159, 4;
	add.s64 	%rd37, %rd2, %rd36;
	ld.global.f32 	%f128, [%rd37];
	add.s32 	%r160, %r146, 7;
	mul.wide.u32 	%rd38, %r160, 4;
	add.s64 	%rd39, %rd1, %rd38;
	ld.global.f32 	%f129, [%rd39];
	fma.rn.f32 	%f130, %f128, %f129, %f127;
	add.s32 	%r161, %r145, 8;
	mul.wide.u32 	%rd40, %r161, 4;
	add.s64 	%rd41, %rd2, %rd40;
	ld.global.f32 	%f131, [%rd41];
	add.s32 	%r162, %r146, 8;
	mul.wide.u32 	%rd42, %r162, 4;
	add.s64 	%rd43, %rd1, %rd42;
	ld.global.f32 	%f132, [%rd43];
	fma.rn.f32 	%f133, %f131, %f132, %f130;
	add.s32 	%r163, %r145, 9;
	mul.wide.u32 	%rd44, %r163, 4;
	add.s64 	%rd45, %rd2, %rd44;
	ld.global.f32 	%f134, [%rd45];
	add.s32 	%r164, %r146, 9;
	mul.wide.u32 	%rd46, %r164, 4;
	add.s64 	%rd47, %rd1, %rd46;
	ld.global.f32 	%f135, [%rd47];
	fma.rn.f32 	%f136, %f134, %f135, %f133;
	add.s32 	%r165, %r145, 10;
	mul.wide.u32 	%rd48, %r165, 4;
	add.s64 	%rd49, %rd2, %rd48;
	ld.global.f32 	%f137, [%rd49];
	add.s32 	%r166, %r146, 10;
	mul.wide.u32 	%rd50, %r166, 4;
	add.s64 	%rd51, %rd1, %rd50;
	ld.global.f32 	%f138, [%rd51];
	fma.rn.f32 	%f139, %f137, %f138, %f136;
	add.s32 	%r167, %r145, 11;
	mul.wide.u32 	%rd52, %r167, 4;
	add.s64 	%rd53, %rd2, %rd52;
	ld.global.f32 	%f140, [%rd53];
	add.s32 	%r168, %r146, 11;
	mul.wide.u32 	%rd54, %r168, 4;
	add.s64 	%rd55, %rd1, %rd54;
	ld.global.f32 	%f141, [%rd55];
	fma.rn.f32 	%f142, %f140, %f141, %f139;
	add.s32 	%r169, %r145, 12;
	mul.wide.u32 	%rd56, %r169, 4;
	add.s64 	%rd57, %rd2, %rd56;
	ld.global.f32 	%f143, [%rd57];
	add.s32 	%r170, %r146, 12;
	mul.wide.u32 	%rd58, %r170, 4;
	add.s64 	%rd59, %rd1, %rd58;
	ld.global.f32 	%f144, [%rd59];
	fma.rn.f32 	%f145, %f143, %f144, %f142;
	add.s32 	%r171, %r145, 13;
	mul.wide.u32 	%rd60, %r171, 4;
	add.s64 	%rd61, %rd2, %rd60;
	ld.global.f32 	%f146, [%rd61];
	add.s32 	%r172, %r146, 13;
	mul.wide.u32 	%rd62, %r172, 4;
	add.s64 	%rd63, %rd1, %rd62;
	ld.global.f32 	%f147, [%rd63];
	fma.rn.f32 	%f148, %f146, %f147, %f145;
	add.s32 	%r173, %r145, 14;
	mul.wide.u32 	%rd64, %r173, 4;
	add.s64 	%rd65, %rd2, %rd64;
	ld.global.f32 	%f149, [%rd65];
	add.s32 	%r174, %r146, 14;
	mul.wide.u32 	%rd66, %r174, 4;
	add.s64 	%rd67, %rd1, %rd66;
	ld.global.f32 	%f150, [%rd67];
	fma.rn.f32 	%f151, %f149, %f150, %f148;
	add.s32 	%r175, %r145, 15;
	mul.wide.u32 	%rd68, %r175, 4;
	add.s64 	%rd69, %rd2, %rd68;
	ld.global.f32 	%f152, [%rd69];
	add.s32 	%r176, %r146, 15;
	mul.wide.u32 	%rd70, %r176, 4;
	add.s64 	%rd71, %rd1, %rd70;
	ld.global.f32 	%f153, [%rd71];
	fma.rn.f32 	%f619, %f152, %f153, %f151;
	add.s32 	%r380, %r380, 16;
	setp.ne.s32 	%p11, %r380, %r13;
	mov.u32 	%r382, %r13;
	@%p11 bra 	$L__BB0_8;
$L__BB0_9:
	setp.eq.s32 	%p12, %r9, 0;
	@%p12 bra 	$L__BB0_19;
	setp.lt.u32 	%p13, %r10, 7;
	@%p13 bra 	$L__BB0_12;
	add.s32 	%r177, %r382, %r8;
	mul.wide.u32 	%rd72, %r177, 4;
	add.s64 	%rd73, %rd2, %rd72;
	ld.global.f32 	%f155, [%rd73];
	add.s32 	%r178, %r382, %r21;
	mul.wide.u32 	%rd74, %r178, 4;
	add.s64 	%rd75, %rd1, %rd74;
	ld.global.f32 	%f156, [%rd75];
	fma.rn.f32 	%f157, %f155, %f156, %f619;
	add.s32 	%r179, %r177, 1;
	mul.wide.u32 	%rd76, %r179, 4;
	add.s64 	%rd77, %rd2, %rd76;
	ld.global.f32 	%f158, [%rd77];
	add.s32 	%r180, %r178, 1;
	mul.wide.u32 	%rd78, %r180, 4;
	add.s64 	%rd79, %rd1, %rd78;
	ld.global.f32 	%f159, [%rd79];
	fma.rn.f32 	%f160, %f158, %f159, %f157;
	add.s32 	%r181, %r177, 2;
	mul.wide.u32 	%rd80, %r181, 4;
	add.s64 	%rd81, %rd2, %rd80;
	ld.global.f32 	%f161, [%rd81];
	add.s32 	%r182, %r178, 2;
	mul.wide.u32 	%rd82, %r182, 4;
	add.s64 	%rd83, %rd1, %rd82;
	ld.global.f32 	%f162, [%rd83];
	fma.rn.f32 	%f163, %f161, %f162, %f160;
	add.s32 	%r183, %r177, 3;
	mul.wide.u32 	%rd84, %r183, 4;
	add.s64 	%rd85, %rd2, %rd84;
	ld.global.f32 	%f164, [%rd85];
	add.s32 	%r184, %r178, 3;
	mul.wide.u32 	%rd86, %r184, 4;
	add.s64 	%rd87, %rd1, %rd86;
	ld.global.f32 	%f165, [%rd87];
	fma.rn.f32 	%f166, %f164, %f165, %f163;
	add.s32 	%r185, %r177, 4;
	mul.wide.u32 	%rd88, %r185, 4;
	add.s64 	%rd89, %rd2, %rd88;
	ld.global.f32 	%f167, [%rd89];
	add.s32 	%r186, %r178, 4;
	mul.wide.u32 	%rd90, %r186, 4;
	add.s64 	%rd91, %rd1, %rd90;
	ld.global.f32 	%f168, [%rd91];
	fma.rn.f32 	%f169, %f167, %f168, %f166;
	add.s32 	%r187, %r177, 5;
	mul.wide.u32 	%rd92, %r187, 4;
	add.s64 	%rd93, %rd2, %rd92;
	ld.global.f32 	%f170, [%rd93];
	add.s32 	%r188, %r178, 5;
	mul.wide.u32 	%rd94, %r188, 4;
	add.s64 	%rd95, %rd1, %rd94;
	ld.global.f32 	%f171, [%rd95];
	fma.rn.f32 	%f172, %f170, %f171, %f169;
	add.s32 	%r189, %r177, 6;
	mul.wide.u32 	%rd96, %r189, 4;
	add.s64 	%rd97, %rd2, %rd96;
	ld.global.f32 	%f173, [%rd97];
	add.s32 	%r190, %r178, 6;
	mul.wide.u32 	%rd98, %r190, 4;
	add.s64 	%rd99, %rd1, %rd98;
	ld.global.f32 	%f174, [%rd99];
	fma.rn.f32 	%f175, %f173, %f174, %f172;
	add.s32 	%r191, %r177, 7;
	mul.wide.u32 	%rd100, %r191, 4;
	add.s64 	%rd101, %rd2, %rd100;
	ld.global.f32 	%f176, [%rd101];
	add.s32 	%r192, %r178, 7;
	mul.wide.u32 	%rd102, %r192, 4;
	add.s64 	%rd103, %rd1, %rd102;
	ld.global.f32 	%f177, [%rd103];
	fma.rn.f32 	%f619, %f176, %f177, %f175;
	add.s32 	%r382, %r382, 8;
$L__BB0_12:
	setp.eq.s32 	%p14, %r11, 0;
	@%p14 bra 	$L__BB0_19;
	setp.lt.u32 	%p15, %r12, 3;
	@%p15 bra 	$L__BB0_15;
	add.s32 	%r193, %r382, %r8;
	mul.wide.u32 	%rd104, %r193, 4;
	add.s64 	%rd105, %rd2, %rd104;
	ld.global.f32 	%f179, [%rd105];
	add.s32 	%r194, %r382, %r21;
	mul.wide.u32 	%rd106, %r194, 4;
	add.s64 	%rd107, %rd1, %rd106;
	ld.global.f32 	%f180, [%rd107];
	fma.rn.f32 	%f181, %f179, %f180, %f619;
	add.s32 	%r195, %r193, 1;
	mul.wide.u32 	%rd108, %r195, 4;
	add.s64 	%rd109, %rd2, %rd108;
	ld.global.f32 	%f182, [%rd109];
	add.s32 	%r196, %r194, 1;
	mul.wide.u32 	%rd110, %r196, 4;
	add.s64 	%rd111, %rd1, %rd110;
	ld.global.f32 	%f183, [%rd111];
	fma.rn.f32 	%f184, %f182, %f183, %f181;
	add.s32 	%r197, %r193, 2;
	mul.wide.u32 	%rd112, %r197, 4;
	add.s64 	%rd113, %rd2, %rd112;
	ld.global.f32 	%f185, [%rd113];
	add.s32 	%r198, %r194, 2;
	mul.wide.u32 	%rd114, %r198, 4;
	add.s64 	%rd115, %rd1, %rd114;
	ld.global.f32 	%f186, [%rd115];
	fma.rn.f32 	%f187, %f185, %f186, %f184;
	add.s32 	%r199, %r193, 3;
	mul.wide.u32 	%rd116, %r199, 4;
	add.s64 	%rd117, %rd2, %rd116;
	ld.global.f32 	%f188, [%rd117];
	add.s32 	%r200, %r194, 3;
	mul.wide.u32 	%rd118, %r200, 4;
	add.s64 	%rd119, %rd1, %rd118;
	ld.global.f32 	%f189, [%rd119];
	fma.rn.f32 	%f619, %f188, %f189, %f187;
	add.s32 	%r382, %r382, 4;
$L__BB0_15:
	setp.eq.s32 	%p16, %r14, 0;
	@%p16 bra 	$L__BB0_19;
	setp.eq.s32 	%p17, %r14, 1;
	add.s32 	%r29, %r382, %r8;
	mul.wide.u32 	%rd120, %r29, 4;
	add.s64 	%rd121, %rd2, %rd120;
	ld.global.f32 	%f190, [%rd121];
	add.s32 	%r30, %r382, %r21;
	mul.wide.u32 	%rd122, %r30, 4;
	add.s64 	%rd123, %rd1, %rd122;
	ld.global.f32 	%f191, [%rd123];
	fma.rn.f32 	%f619, %f190, %f191, %f619;
	@%p17 bra 	$L__BB0_19;
	setp.eq.s32 	%p18, %r14, 2;
	add.s32 	%r201, %r29, 1;
	mul.wide.u32 	%rd124, %r201, 4;
	add.s64 	%rd125, %rd2, %rd124;
	ld.global.f32 	%f192, [%rd125];
	add.s32 	%r202, %r30, 1;
	mul.wide.u32 	%rd126, %r202, 4;
	add.s64 	%rd127, %rd1, %rd126;
	ld.global.f32 	%f193, [%rd127];
	fma.rn.f32 	%f619, %f192, %f193, %f619;
	@%p18 bra 	$L__BB0_19;
	add.s32 	%r203, %r29, 2;
	mul.wide.u32 	%rd128, %r203, 4;
	add.s64 	%rd129, %rd2, %rd128;
	ld.global.f32 	%f194, [%rd129];
	add.s32 	%r204, %r30, 2;
	mul.wide.u32 	%rd130, %r204, 4;
	add.s64 	%rd131, %rd1, %rd130;
	ld.global.f32 	%f195, [%rd131];
	fma.rn.f32 	%f619, %f194, %f195, %f619;
$L__BB0_19:
	mul.f32 	%f620, %f1, %f619;
$L__BB0_20:
	setp.ne.s32 	%p19, %r6, 0;
	st.shared.f32 	[%r7], %f620;
	bar.sync 	0;
	@%p19 bra 	$L__BB0_36;
	setp.eq.s32 	%p20, %r1, %r379;
	mov.f32 	%f628, 0fF149F2CA;
	@%p20 bra 	$L__BB0_35;
	setp.lt.u32 	%p21, %r378, 16;
	mov.f32 	%f628, 0fF149F2CA;
	mov.b32 	%r386, 0;
	@%p21 bra 	$L__BB0_25;
	and.b32  	%r386, %r17, 496;
	mov.f32 	%f628, 0fF149F2CA;
	mov.b32 	%r384, 0;
$L__BB0_24:
	.pragma "nounroll";
	shl.b32 	%r207, %r384, 2;
	mov.u32 	%r208, _ZZ9attentionPKfS0_S0_Pf4DimsE7scratch;
	add.s32 	%r209, %r208, %r207;
	ld.shared.f32 	%f200, [%r209];
	max.f32 	%f201, %f628, %f200;
	ld.shared.f32 	%f202, [%r209+4];
	max.f32 	%f203, %f201, %f202;
	ld.shared.f32 	%f204, [%r209+8];
	max.f32 	%f205, %f203, %f204;
	ld.shared.f32 	%f206, [%r209+12];
	max.f32 	%f207, %f205, %f206;
	ld.shared.f32 	%f208, [%r209+16];
	max.f32 	%f209, %f207, %f208;
	ld.shared.f32 	%f210, [%r209+20];
	max.f32 	%f211, %f209, %f210;
	ld.shared.f32 	%f212, [%r209+24];
	max.f32 	%f213, %f211, %f212;
	ld.shared.f32 	%f214, [%r209+28];
	max.f32 	%f215, %f213, %f214;
	ld.shared.f32 	%f216, [%r209+32];
	max.f32 	%f217, %f215, %f216;
	ld.shared.f32 	%f218, [%r209+36];
	max.f32 	%f219, %f217, %f218;
	ld.shared.f32 	%f220, [%r209+40];
	max.f32 	%f221, %f219, %f220;
	ld.shared.f32 	%f222, [%r209+44];
	max.f32 	%f223, %f221, %f222;
	ld.shared.f32 	%f224, [%r209+48];
	max.f32 	%f225, %f223, %f224;
	ld.shared.f32 	%f226, [%r209+52];
	max.f32 	%f227, %f225, %f226;
	ld.shared.f32 	%f228, [%r209+56];
	max.f32 	%f229, %f227, %f228;
	ld.shared.f32 	%f230, [%r209+60];
	max.f32 	%f628, %f229, %f230;
	add.s32 	%r384, %r384, 16;
	setp.ne.s32 	%p22, %r384, %r386;
	@%p22 bra 	$L__BB0_24;
$L__BB0_25:
	setp.eq.s32 	%p23, %r19, 0;
	@%p23 bra 	$L__BB0_35;
	setp.lt.u32 	%p24, %r19, 8;
	@%p24 bra 	$L__BB0_28;
	shl.b32 	%r210, %r386, 2;
	mov.u32 	%r211, _ZZ9attentionPKfS0_S0_Pf4DimsE7scratch;
	add.s32 	%r212, %r211, %r210;
	ld.shared.f32 	%f232, [%r212];
	max.f32 	%f233, %f628, %f232;
	ld.shared.f32 	%f234, [%r212+4];
	max.f32 	%f235, %f233, %f234;
	ld.shared.f32 	%f236, [%r212+8];
	max.f32 	%f237, %f235, %f236;
	ld.shared.f32 	%f238, [%r212+12];
	max.f32 	%f239, %f237, %f238;
	ld.shared.f32 	%f240, [%r212+16];
	max.f32 	%f241, %f239, %f240;
	ld.shared.f32 	%f242, [%r212+20];
	max.f32 	%f243, %f241, %f242;
	ld.shared.f32 	%f244, [%r212+24];
	max.f32 	%f245, %f243, %f244;
	ld.shared.f32 	%f246, [%r212+28];
	max.f32 	%f628, %f245, %f246;
	add.s32 	%r386, %r386, 8;
$L__BB0_28:
	setp.eq.s32 	%p25, %r18, 0;
	@%p25 bra 	$L__BB0_35;
	and.b32  	%r37, %r17, 3;
	setp.lt.u32 	%p26, %r18, 4;
	@%p26 bra 	$L__BB0_31;
	shl.b32 	%r213, %r386, 2;
	mov.u32 	%r214, _ZZ9attentionPKfS0_S0_Pf4DimsE7scratch;
	add.s32 	%r215, %r214, %r213;
	ld.shared.f32 	%f248, [%r215];
	max.f32 	%f249, %f628, %f248;
	ld.shared.f32 	%f250, [%r215+4];
	max.f32 	%f251, %f249, %f250;
	ld.shared.f32 	%f252, [%r215+8];
	max.f32 	%f253, %f251, %f252;
	ld.shared.f32 	%f254, [%r215+12];
	max.f32 	%f628, %f253, %f254;
	add.s32 	%r386, %r386, 4;
$L__BB0_31:
	setp.eq.s32 	%p27, %r37, 0;
	@%p27 bra 	$L__BB0_35;
	shl.b32 	%r216, %r386, 2;
	mov.u32 	%r217, _ZZ9attentionPKfS0_S0_Pf4DimsE7scratch;
	add.s32 	%r40, %r217, %r216;
	ld.shared.f32 	%f255, [%r40];
	max.f32 	%f628, %f628, %f255;
	setp.eq.s32 	%p28, %r37, 1;
	@%p28 bra 	$L__BB0_35;
	ld.shared.f32 	%f256, [%r40+4];
	max.f32 	%f628, %f628, %f256;
	setp.eq.s32 	%p29, %r37, 2;
	@%p29 bra 	$L__BB0_35;
	ld.shared.f32 	%f257, [%r40+8];
	max.f32 	%f628, %f628, %f257;
$L__BB0_35:
	ld.shared.f32 	%f258, [_ZZ9attentionPKfS0_S0_Pf4DimsE6wg_max];
	max.f32 	%f259, %f258, %f628;
	st.shared.f32 	[_ZZ9attentionPKfS0_S0_Pf4DimsE6wg_max], %f259;
$L__BB0_36:
	bar.sync 	0;
	add.s32 	%r379, %r379, 256;
	setp.lt.u32 	%p30, %r379, %r1;
	add.s32 	%r378, %r378, -256;
	@%p30 bra 	$L__BB0_4;
$L__BB0_37:
	setp.ne.s32 	%p31, %r6, 0;
	@%p31 bra 	$L__BB0_39;
	ld.shared.f32 	%f260, [_ZZ9attentionPKfS0_S0_Pf4DimsE6wg_max];
	st.shared.f32 	[_ZZ9attentionPKfS0_S0_Pf4DimsE7scratch], %f260;
$L__BB0_39:
	setp.ne.s32 	%p32, %r6, 0;
	bar.sync 	0;
	ld.shared.f32 	%f32, [_ZZ9attentionPKfS0_S0_Pf4DimsE7scratch];
	@%p32 bra 	$L__BB0_41;
	mov.b32 	%r218, 0;
	st.shared.u32 	[_ZZ9attentionPKfS0_S0_Pf4DimsE6wg_sum], %r218;
$L__BB0_41:
	setp.eq.s32 	%p33, %r1, 0;
	bar.sync 	0;
	@%p33 bra 	$L__BB0_76;
	mul.lo.s32 	%r43, %r2, %r4;
	and.b32  	%r44, %r2, 15;
	add.s32 	%r45, %r44, -1;
	and.b32  	%r46, %r2, 7;
	add.s32 	%r47, %r46, -1;
	and.b32  	%r48, %r2, -16;
	and.b32  	%r49, %r2, 3;
	mov.b32 	%r389, 0;
	not.pred 	%p35, %p1;
	mov.u32 	%r388, %r1;
$L__BB0_43:
	min.u32 	%r220, %r388, 256;
	max.u32 	%r52, %r220, 1;
	and.b32  	%r53, %r52, 7;
	and.b32  	%r54, %r52, 15;
	add.s32 	%r55, %r389, %r6;
	setp.ge.u32 	%p34, %r55, %r1;
	mov.f32 	%f637, 0f00000000;
	or.pred  	%p36, %p35, %p34;
	@%p36 bra 	$L__BB0_59;
	setp.eq.s32 	%p37, %r2, 0;
	mov.f32 	%f636, 0f00000000;
	@%p37 bra 	$L__BB0_58;
	setp.lt.u32 	%p38, %r2, 16;
	mul.lo.s32 	%r56, %r55, %r2;
	mov.f32 	%f636, 0f00000000;
	mov.b32 	%r392, 0;
	@%p38 bra 	$L__BB0_48;
	mov.f32 	%f636, 0f00000000;
	mov.b32 	%r390, 0;
$L__BB0_47:
	.pragma "nounroll";
	add.s32 	%r223, %r390, %r43;
	mul.wide.u32 	%rd132, %r223, 4;
	add.s64 	%rd133, %rd2, %rd132;
	ld.global.f32 	%f266, [%rd133];
	add.s32 	%r224, %r390, %r56;
	mul.wide.u32 	%rd134, %r224, 4;
	add.s64 	%rd135, %rd1, %rd134;
	ld.global.f32 	%f267, [%rd135];
	fma.rn.f32 	%f268, %f266, %f267, %f636;
	add.s32 	%r225, %r223, 1;
	mul.wide.u32 	%rd136, %r225, 4;
	add.s64 	%rd137, %rd2, %rd136;
	ld.global.f32 	%f269, [%rd137];
	add.s32 	%r226, %r224, 1;
	mul.wide.u32 	%rd138, %r226, 4;
	add.s64 	%rd139, %rd1, %rd138;
	ld.global.f32 	%f270, [%rd139];
	fma.rn.f32 	%f271, %f269, %f270, %f268;
	add.s32 	%r227, %r223, 2;
	mul.wide.u32 	%rd140, %r227, 4;
	add.s64 	%rd141, %rd2, %rd140;
	ld.global.f32 	%f272, [%rd141];
	add.s32 	%r228, %r224, 2;
	mul.wide.u32 	%rd142, %r228, 4;
	add.s64 	%rd143, %rd1, %rd142;
	ld.global.f32 	%f273, [%rd143];
	fma.rn.f32 	%f274, %f272, %f273, %f271;
	add.s32 	%r229, %r223, 3;
	mul.wide.u32 	%rd144, %r229, 4;
	add.s64 	%rd145, %rd2, %rd144;
	ld.global.f32 	%f275, [%rd145];
	add.s32 	%r230, %r224, 3;
	mul.wide.u32 	%rd146, %r230, 4;
	add.s64 	%rd147, %rd1, %rd146;
	ld.global.f32 	%f276, [%rd147];
	fma.rn.f32 	%f277, %f275, %f276, %f274;
	add.s32 	%r231, %r223, 4;
	mul.wide.u32 	%rd148, %r231, 4;
	add.s64 	%rd149, %rd2, %rd148;
	ld.global.f32 	%f278, [%rd149];
	add.s32 	%r232, %r224, 4;
	mul.wide.u32 	%rd150, %r232, 4;
	add.s64 	%rd151, %rd1, %rd150;
	ld.global.f32 	%f279, [%rd151];
	fma.rn.f32 	%f280, %f278, %f279, %f277;
	add.s32 	%r233, %r223, 5;
	mul.wide.u32 	%rd152, %r233, 4;
	add.s64 	%rd153, %rd2, %rd152;
	ld.global.f32 	%f281, [%rd153];
	add.s32 	%r234, %r224, 5;
	mul.wide.u32 	%rd154, %r234, 4;
	add.s64 	%rd155, %rd1, %rd154;
	ld.global.f32 	%f282, [%rd155];
	fma.rn.f32 	%f283, %f281, %f282, %f280;
	add.s32 	%r235, %r223, 6;
	mul.wide.u32 	%rd156, %r235, 4;
	add.s64 	%rd157, %rd2, %rd156;
	ld.global.f32 	%f284, [%rd157];
	add.s32 	%r236, %r224, 6;
	mul.wide.u32 	%rd158, %r236, 4;
	add.s64 	%rd159, %rd1, %rd158;
	ld.global.f32 	%f285, [%rd159];
	fma.rn.f32 	%f286, %f284, %f285, %f283;
	add.s32 	%r237, %r223, 7;
	mul.wide.u32 	%rd160, %r237, 4;
	add.s64 	%rd161, %rd2, %rd160;
	ld.global.f32 	%f287, [%rd161];
	add.s32 	%r238, %r224, 7;
	mul.wide.u32 	%rd162, %r238, 4;
	add.s64 	%rd163, %rd1, %rd162;
	ld.global.f32 	%f288, [%rd163];
	fma.rn.f32 	%f289, %f287, %f288, %f286;
	add.s32 	%r239, %r223, 8;
	mul.wide.u32 	%rd164, %r239, 4;
	add.s64 	%rd165, %rd2, %rd164;
	ld.global.f32 	%f290, [%rd165];
	add.s32 	%r240, %r224, 8;
	mul.wide.u32 	%rd166, %r240, 4;
	add.s64 	%rd167, %rd1, %rd166;
	ld.global.f32 	%f291, [%rd167];
	fma.rn.f32 	%f292, %f290, %f291, %f289;
	add.s32 	%r241, %r223, 9;
	mul.wide.u32 	%rd168, %r241, 4;
	add.s64 	%rd169, %rd2, %rd168;
	ld.global.f32 	%f293, [%rd169];
	add.s32 	%r242, %r224, 9;
	mul.wide.u32 	%rd170, %r242, 4;
	add.s64 	%rd171, %rd1, %rd170;
	ld.global.f32 	%f294, [%rd171];
	fma.rn.f32 	%f295, %f293, %f294, %f292;
	add.s32 	%r243, %r223, 10;
	mul.wide.u32 	%rd172, %r243, 4;
	add.s64 	%rd173, %rd2, %rd172;
	ld.global.f32 	%f296, [%rd173];
	add.s32 	%r244, %r224, 10;
	mul.wide.u32 	%rd174, %r244, 4;
	add.s64 	%rd175, %rd1, %rd174;
	ld.global.f32 	%f297, [%rd175];
	fma.rn.f32 	%f298, %f296, %f297, %f295;
	add.s32 	%r245, %r223, 11;
	mul.wide.u32 	%rd176, %r245, 4;
	add.s64 	%rd177, %rd2, %rd176;
	ld.global.f32 	%f299, [%rd177];
	add.s32 	%r246, %r224, 11;
	mul.wide.u32 	%rd178, %r246, 4;
	add.s64 	%rd179, %rd1, %rd178;
	ld.global.f32 	%f300, [%rd179];
	fma.rn.f32 	%f301, %f299, %f300, %f298;
	add.s32 	%r247, %r223, 12;
	mul.wide.u32 	%rd180, %r247, 4;
	add.s64 	%rd181, %rd2, %rd180;
	ld.global.f32 	%f302, [%rd181];
	add.s32 	%r248, %r224, 12;
	mul.wide.u32 	%rd182, %r248, 4;
	add.s64 	%rd183, %rd1, %rd182;
	ld.global.f32 	%f303, [%rd183];
	fma.rn.f32 	%f304, %f302, %f303, %f301;
	add.s32 	%r249, %r223, 13;
	mul.wide.u32 	%rd184, %r249, 4;
	add.s64 	%rd185, %rd2, %rd184;
	ld.global.f32 	%f305, [%rd185];
	add.s32 	%r250, %r224, 13;
	mul.wide.u32 	%rd186, %r250, 4;
	add.s64 	%rd187, %rd1, %rd186;
	ld.global.f32 	%f306, [%rd187];
	fma.rn.f32 	%f307, %f305, %f306, %f304;
	add.s32 	%r251, %r223, 14;
	mul.wide.u32 	%rd188, %r251, 4;
	add.s64 	%rd189, %rd2, %rd188;
	ld.global.f32 	%f308, [%rd189];
	add.s32 	%r252, %r224, 14;
	mul.wide.u32 	%rd190, %r252, 4;
	add.s64 	%rd191, %rd1, %rd190;
	ld.global.f32 	%f309, [%rd191];
	fma.rn.f32 	%f310, %f308, %f309, %f307;
	add.s32 	%r253, %r223, 15;
	mul.wide.u32 	%rd192, %r253, 4;
	add.s64 	%rd193, %rd2, %rd192;
	ld.global.f32 	%f311, [%rd193];
	add.s32 	%r254, %r224, 15;
	mul.wide.u32 	%rd194, %r254, 4;
	add.s64 	%rd195, %rd1, %rd194;
	ld.global.f32 	%f312, [%rd195];
	fma.rn.f32 	%f636, %f311, %f312, %f310;
	add.s32 	%r390, %r390, 16;
	setp.ne.s32 	%p39, %r390, %r48;
	mov.u32 	%r392, %r48;
	@%p39 bra 	$L__BB0_47;
$L__BB0_48:
	setp.eq.s32 	%p40, %r44, 0;
	@%p40 bra 	$L__BB0_58;
	setp.lt.u32 	%p41, %r45, 7;
	@%p41 bra 	$L__BB0_51;
	add.s32 	%r255, %r392, %r43;
	mul.wide.u32 	%rd196, %r255, 4;
	add.s64 	%rd197, %rd2, %rd196;
	ld.global.f32 	%f314, [%rd197];
	add.s32 	%r256, %r392, %r56;
	mul.wide.u32 	%rd198, %r256, 4;
	add.s64 	%rd199, %rd1, %rd198;
	ld.global.f32 	%f315, [%rd199];
	fma.rn.f32 	%f316, %f314, %f315, %f636;
	add.s32 	%r257, %r255, 1;
	mul.wide.u32 	%rd200, %r257, 4;
	add.s64 	%rd201, %rd2, %rd200;
	ld.global.f32 	%f317, [%rd201];
	add.s32 	%r258, %r256, 1;
	mul.wide.u32 	%rd202, %r258, 4;
	add.s64 	%rd203, %rd1, %rd202;
	ld.global.f32 	%f318, [%rd203];
	fma.rn.f32 	%f319, %f317, %f318, %f316;
	add.s32 	%r259, %r255, 2;
	mul.wide.u32 	%rd204, %r259, 4;
	add.s64 	%rd205, %rd2, %rd204;
	ld.global.f32 	%f320, [%rd205];
	add.s32 	%r260, %r256, 2;
	mul.wide.u32 	%rd206, %r260, 4;
	add.s64 	%rd207, %rd1, %rd206;
	ld.global.f32 	%f321, [%rd207];
	fma.rn.f32 	%f322, %f320, %f321, %f319;
	add.s32 	%r261, %r255, 3;
	mul.wide.u32 	%rd208, %r261, 4;
	add.s64 	%rd209, %rd2, %rd208;
	ld.global.f32 	%f323, [%rd209];
	add.s32 	%r262, %r256, 3;
	mul.wide.u32 	%rd210, %r262, 4;
	add.s64 	%rd211, %rd1, %rd210;
	ld.global.f32 	%f324, [%rd211];
	fma.rn.f32 	%f325, %f323, %f324, %f322;
	add.s32 	%r263, %r255, 4;
	mul.wide.u32 	%rd212, %r263, 4;
	add.s64 	%rd213, %rd2, %rd212;
	ld.global.f32 	%f326, [%rd213];
	add.s32 	%r264, %r256, 4;
	mul.wide.u32 	%rd214, %r264, 4;
	add.s64 	%rd215, %rd1, %rd214;
	ld.global.f32 	%f327, [%rd215];
	fma.rn.f32 	%f328, %f326, %f327, %f325;
	add.s32 	%r265, %r255, 5;
	mul.wide.u32 	%rd216, %r265, 4;
	add.s64 	%rd217, %rd2, %rd216;
	ld.global.f32 	%f329, [%rd217];
	add.s32 	%r266, %r256, 5;
	mul.wide.u32 	%rd218, %r266, 4;
	add.s64 	%rd219, %rd1, %rd218;
	ld.global.f32 	%f330, [%rd219];
	fma.rn.f32 	%f331, %f329, %f330, %f328;
	add.s32 	%r267, %r255, 6;
	mul.wide.u32 	%rd220, %r267, 4;
	add.s64 	%rd221, %rd2, %rd220;
	ld.global.f32 	%f332, [%rd221];
	add.s32 	%r268, %r256, 6;
	mul.wide.u32 	%rd222, %r268, 4;
	add.s64 	%rd223, %rd1, %rd222;
	ld.global.f32 	%f333, [%rd223];
	fma.rn.f32 	%f334, %f332, %f333, %f331;
	add.s32 	%r269, %r255, 7;
	mul.wide.u32 	%rd224, %r269, 4;
	add.s64 	%rd225, %rd2, %rd224;
	ld.global.f32 	%f335, [%rd225];
	add.s32 	%r270, %r256, 7;
	mul.wide.u32 	%rd226, %r270, 4;
	add.s64 	%rd227, %rd1, %rd226;
	ld.global.f32 	%f336, [%rd227];
	fma.rn.f32 	%f636, %f335, %f336, %f334;
	add.s32 	%r392, %r392, 8;
$L__BB0_51:
	setp.eq.s32 	%p42, %r46, 0;
	@%p42 bra 	$L__BB0_58;
	setp.lt.u32 	%p43, %r47, 3;
	@%p43 bra 	$L__BB0_54;
	add.s32 	%r271, %r392, %r43;
	mul.wide.u32 	%rd228, %r271, 4;
	add.s64 	%rd229, %rd2, %rd228;
	ld.global.f32 	%f338, [%rd229];
	add.s32 	%r272, %r392, %r56;
	mul.wide.u32 	%rd230, %r272, 4;
	add.s64 	%rd231, %rd1, %rd230;
	ld.global.f32 	%f339, [%rd231];
	fma.rn.f32 	%f340, %f338, %f339, %f636;
	add.s32 	%r273, %r271, 1;
	mul.wide.u32 	%rd232, %r273, 4;
	add.s64 	%rd233, %rd2, %rd232;
	ld.global.f32 	%f341, [%rd233];
	add.s32 	%r274, %r272, 1;
	mul.wide.u32 	%rd234, %r274, 4;
	add.s64 	%rd235, %rd1, %rd234;
	ld.global.f32 	%f342, [%rd235];
	fma.rn.f32 	%f343, %f341, %f342, %f340;
	add.s32 	%r275, %r271, 2;
	mul.wide.u32 	%rd236, %r275, 4;
	add.s64 	%rd237, %rd2, %rd236;
	ld.global.f32 	%f344, [%rd237];
	add.s32 	%r276, %r272, 2;
	mul.wide.u32 	%rd238, %r276, 4;
	add.s64 	%rd239, %rd1, %rd238;
	ld.global.f32 	%f345, [%rd239];
	fma.rn.f32 	%f346, %f344, %f345, %f343;
	add.s32 	%r277, %r271, 3;
	mul.wide.u32 	%rd240, %r277, 4;
	add.s64 	%rd241, %rd2, %rd240;
	ld.global.f32 	%f347, [%rd241];
	add.s32 	%r278, %r272, 3;
	mul.wide.u32 	%rd242, %r278, 4;
	add.s64 	%rd243, %rd1, %rd242;
	ld.global.f32 	%f348, [%rd243];
	fma.rn.f32 	%f636, %f347, %f348, %f346;
	add.s32 	%r392, %r392, 4;
$L__BB0_54:
	setp.eq.s32 	%p44, %r49, 0;
	@%p44 bra 	$L__BB0_58;
	setp.eq.s32 	%p45, %r49, 1;
	add.s32 	%r64, %r392, %r43;
	mul.wide.u32 	%rd244, %r64, 4;
	add.s64 	%rd245, %rd2, %rd244;
	ld.global.f32 	%f349, [%rd245];
	add.s32 	%r65, %r392, %r56;
	mul.wide.u32 	%rd246, %r65, 4;
	add.s64 	%rd247, %rd1, %rd246;
	ld.global.f32 	%f350, [%rd247];
	fma.rn.f32 	%f636, %f349, %f350, %f636;
	@%p45 bra 	$L__BB0_58;
	setp.eq.s32 	%p46, %r49, 2;
	add.s32 	%r279, %r64, 1;
	mul.wide.u32 	%rd248, %r279, 4;
	add.s64 	%rd249, %rd2, %rd248;
	ld.global.f32 	%f351, [%rd249];
	add.s32 	%r280, %r65, 1;
	mul.wide.u32 	%rd250, %r280, 4;
	add.s64 	%rd251, %rd1, %rd250;
	ld.global.f32 	%f352, [%rd251];
	fma.rn.f32 	%f636, %f351, %f352, %f636;
	@%p46 bra 	$L__BB0_58;
	add.s32 	%r281, %r64, 2;
	mul.wide.u32 	%rd252, %r281, 4;
	add.s64 	%rd253, %rd2, %rd252;
	ld.global.f32 	%f353, [%rd253];
	add.s32 	%r282, %r65, 2;
	mul.wide.u32 	%rd254, %r282, 4;
	add.s64 	%rd255, %rd1, %rd254;
	ld.global.f32 	%f354, [%rd255];
	fma.rn.f32 	%f636, %f353, %f354, %f636;
$L__BB0_58:
	mul.f32 	%f355, %f1, %f636;
	sub.f32 	%f356, %f355, %f32;
	fma.rn.f32 	%f357, %f356, 0f3BBB989D, 0f3F000000;
	cvt.sat.f32.f32 	%f358, %f357;
	mov.f32 	%f359, 0f4B400001;
	mov.f32 	%f360, 0f437C0000;
	fma.rm.f32 	%f361, %f358, %f360, %f359;
	add.f32 	%f362, %f361, 0fCB40007F;
	neg.f32 	%f363, %f362;
	fma.rn.f32 	%f364, %f356, 0f3FB8AA3B, %f363;
	fma.rn.f32 	%f365, %f356, 0f32A57060, %f364;
	mov.b32 	%r283, %f361;
	shl.b32 	%r284, %r283, 23;
	mov.b32 	%f366, %r284;
	ex2.approx.ftz.f32 	%f367, %f365;
	mul.f32 	%f637, %f367, %f366;
$L__BB0_59:
	setp.ne.s32 	%p47, %r6, 0;
	st.shared.f32 	[%r7], %f637;
	bar.sync 	0;
	@%p47 bra 	$L__BB0_75;
	setp.eq.s32 	%p48, %r1, %r389;
	mov.f32 	%f645, 0f00000000;
	@%p48 bra 	$L__BB0_74;
	setp.lt.u32 	%p49, %r388, 16;
	mov.f32 	%f645, 0f00000000;
	mov.b32 	%r396, 0;
	@%p49 bra 	$L__BB0_64;
	and.b32  	%r396, %r52, 496;
	mov.f32 	%f645, 0f00000000;
	mov.b32 	%r394, 0;
$L__BB0_63:
	.pragma "nounroll";
	shl.b32 	%r287, %r394, 2;
	mov.u32 	%r288, _ZZ9attentionPKfS0_S0_Pf4DimsE7scratch;
	add.s32 	%r289, %r288, %r287;
	ld.shared.f32 	%f372, [%r289];
	add.f32 	%f373, %f645, %f372;
	ld.shared.f32 	%f374, [%r289+4];
	add.f32 	%f375, %f373, %f374;
	ld.shared.f32 	%f376, [%r289+8];
	add.f32 	%f377, %f375, %f376;
	ld.shared.f32 	%f378, [%r289+12];
	add.f32 	%f379, %f377, %f378;
	ld.shared.f32 	%f380, [%r289+16];
	add.f32 	%f381, %f379, %f380;
	ld.shared.f32 	%f382, [%r289+20];
	add.f32 	%f383, %f381, %f382;
	ld.shared.f32 	%f384, [%r289+24];
	add.f32 	%f385, %f383, %f384;
	ld.shared.f32 	%f386, [%r289+28];
	add.f32 	%f387, %f385, %f386;
	ld.shared.f32 	%f388, [%r289+32];
	add.f32 	%f389, %f387, %f388;
	ld.shared.f32 	%f390, [%r289+36];
	add.f32 	%f391, %f389, %f390;
	ld.shared.f32 	%f392, [%r289+40];
	add.f32 	%f393, %f391, %f392;
	ld.shared.f32 	%f394, [%r289+44];
	add.f32 	%f395, %f393, %f394;
	ld.shared.f32 	%f396, [%r289+48];
	add.f32 	%f397, %f395, %f396;
	ld.shared.f32 	%f398, [%r289+52];
	add.f32 	%f399, %f397, %f398;
	ld.shared.f32 	%f400, [%r289+56];
	add.f32 	%f401, %f399, %f400;
	ld.shared.f32 	%f402, [%r289+60];
	add.f32 	%f645, %f401, %f402;
	add.s32 	%r394, %r394, 16;
	setp.ne.s32 	%p50, %r394, %r396;
	@%p50 bra 	$L__BB0_63;
$L__BB0_64:
	setp.eq.s32 	%p51, %r54, 0;
	@%p51 bra 	$L__BB0_74;
	setp.lt.u32 	%p52, %r54, 8;
	@%p52 bra 	$L__BB0_67;
	shl.b32 	%r290, %r396, 2;
	mov.u32 	%r291, _ZZ9attentionPKfS0_S0_Pf4DimsE7scratch;
	add.s32 	%r292, %r291, %r290;
	ld.shared.f32 	%f404, [%r292];
	add.f32 	%f405, %f645, %f404;
	ld.shared.f32 	%f406, [%r292+4];
	add.f32 	%f407, %f405, %f406;
	ld.shared.f32 	%f408, [%r292+8];
	add.f32 	%f409, %f407, %f408;
	ld.shared.f32 	%f410, [%r292+12];
	add.f32 	%f411, %f409, %f410;
	ld.shared.f32 	%f412, [%r292+16];
	add.f32 	%f413, %f411, %f412;
	ld.shared.f32 	%f414, [%r292+20];
	add.f32 	%f415, %f413, %f414;
	ld.shared.f32 	%f416, [%r292+24];
	add.f32 	%f417, %f415, %f416;
	ld.shared.f32 	%f418, [%r292+28];
	add.f32 	%f645, %f417, %f418;
	add.s32 	%r396, %r396, 8;
$L__BB0_67:
	setp.eq.s32 	%p53, %r53, 0;
	@%p53 bra 	$L__BB0_74;
	and.b32  	%r72, %r52, 3;
	setp.lt.u32 	%p54, %r53, 4;
	@%p54 bra 	$L__BB0_70;
	shl.b32 	%r293, %r396, 2;
	mov.u32 	%r294, _ZZ9attentionPKfS0_S0_Pf4DimsE7scratch;
	add.s32 	%r295, %r294, %r293;
	ld.shared.f32 	%f420, [%r295];
	add.f32 	%f421, %f645, %f420;
	ld.shared.f32 	%f422, [%r295+4];
	add.f32 	%f423, %f421, %f422;
	ld.shared.f32 	%f424, [%r295+8];
	add.f32 	%f425, %f423, %f424;
	ld.shared.f32 	%f426, [%r295+12];
	add.f32 	%f645, %f425, %f426;
	add.s32 	%r396, %r396, 4;
$L__BB0_70:
	setp.eq.s32 	%p55, %r72, 0;
	@%p55 bra 	$L__BB0_74;
	shl.b32 	%r296, %r396, 2;
	mov.u32 	%r297, _ZZ9attentionPKfS0_S0_Pf4DimsE7scratch;
	add.s32 	%r75, %r297, %r296;
	ld.shared.f32 	%f427, [%r75];
	add.f32 	%f645, %f645, %f427;
	setp.eq.s32 	%p56, %r72, 1;
	@%p56 bra 	$L__BB0_74;
	ld.shared.f32 	%f428, [%r75+4];
	add.f32 	%f645, %f645, %f428;
	setp.eq.s32 	%p57, %r72, 2;
	@%p57 bra 	$L__BB0_74;
	ld.shared.f32 	%f429, [%r75+8];
	add.f32 	%f645, %f645, %f429;
$L__BB0_74:
	ld.shared.f32 	%f430, [_ZZ9attentionPKfS0_S0_Pf4DimsE6wg_sum];
	add.f32 	%f431, %f645, %f430;
	st.shared.f32 	[_ZZ9attentionPKfS0_S0_Pf4DimsE6wg_sum], %f431;
$L__BB0_75:
	bar.sync 	0;
	add.s32 	%r389, %r389, 256;
	setp.lt.u32 	%p58, %r389, %r1;
	add.s32 	%r388, %r388, -256;
	@%p58 bra 	$L__BB0_43;
$L__BB0_76:
	setp.ne.s32 	%p59, %r6, 0;
	@%p59 bra 	$L__BB0_78;
	ld.shared.f32 	%f432, [_ZZ9attentionPKfS0_S0_Pf4DimsE6wg_sum];
	max.f32 	%f433, %f432, 0f1E3CE508;
	st.shared.f32 	[_ZZ9attentionPKfS0_S0_Pf4DimsE7scratch], %f433;
$L__BB0_78:
	setp.eq.s32 	%p60, %r1, 0;
	bar.sync 	0;
	mov.f32 	%f665, 0f00000000;
	ld.shared.f32 	%f63, [_ZZ9attentionPKfS0_S0_Pf4DimsE7scratch];
	@%p60 bra 	$L__BB0_114;
	setp.ne.s32 	%p61, %r2, 0;
	mul.lo.s32 	%r78, %r2, %r4;
	@%p61 bra 	$L__BB0_97;
	add.s32 	%r363, %r1, -1;
	shr.u32 	%r364, %r363, 8;
	add.s32 	%r79, %r364, 1;
	and.b32  	%r80, %r79, 3;
	setp.lt.u32 	%p75, %r1, 769;
	mov.f32 	%f665, 0f00000000;
	mov.b32 	%r405, 0;
	@%p75 bra 	$L__BB0_92;
	mul.f32 	%f547, %f1, 0f00000000;
	sub.f32 	%f548, %f547, %f32;
	fma.rn.f32 	%f549, %f548, 0f3BBB989D, 0f3F000000;
	cvt.sat.f32.f32 	%f550, %f549;
	mov.f32 	%f551, 0f4B400001;
	mov.f32 	%f552, 0f437C0000;
	fma.rm.f32 	%f553, %f550, %f552, %f551;
	add.f32 	%f554, %f553, 0fCB40007F;
	neg.f32 	%f555, %f554;
	fma.rn.f32 	%f556, %f548, 0f3FB8AA3B, %f555;
	fma.rn.f32 	%f64, %f548, 0f32A57060, %f556;
	mov.b32 	%r366, %f553;
	shl.b32 	%r367, %r366, 23;
	mov.b32 	%f65, %r367;
	add.s32 	%r368, %r6, 256;
	mad.lo.s32 	%r403, %r3, %r368, %r5;
	shl.b32 	%r82, %r3, 10;
	add.s32 	%r369, %r6, 512;
	mad.lo.s32 	%r401, %r3, %r369, %r5;
	add.s32 	%r370, %r6, 768;
	mad.lo.s32 	%r400, %r3, %r370, %r5;
	mad.lo.s32 	%r399, %r3, %r6, %r5;
	and.b32  	%r371, %r79, 33554428;
	neg.s32 	%r398, %r371;
	mov.f32 	%f665, 0f00000000;
	mov.b32 	%r404, 512;
	not.pred 	%p77, %p1;
	mov.u32 	%r402, %r6;
$L__BB0_82:
	setp.ge.u32 	%p76, %r402, %r1;
	or.pred  	%p78, %p77, %p76;
	@%p78 bra 	$L__BB0_84;
	ex2.approx.ftz.f32 	%f557, %f64;
	mul.f32 	%f558, %f557, %f65;
	div.rn.f32 	%f559, %f558, %f63;
	mul.wide.u32 	%rd382, %r399, 4;
	add.s64 	%rd383, %rd3, %rd382;
	ld.global.f32 	%f560, [%rd383];
	fma.rn.f32 	%f665, %f560, %f559, %f665;
$L__BB0_84:
	add.s32 	%r372, %r402, 256;
	setp.ge.u32 	%p79, %r372, %r1;
	or.pred  	%p81, %p77, %p79;
	@%p81 bra 	$L__BB0_86;
	ex2.approx.ftz.f32 	%f561, %f64;
	mul.f32 	%f562, %f561, %f65;
	div.rn.f32 	%f563, %f562, %f63;
	mul.wide.u32 	%rd384, %r403, 4;
	add.s64 	%rd385, %rd3, %rd384;
	ld.global.f32 	%f564, [%rd385];
	fma.rn.f32 	%f665, %f564, %f563, %f665;
$L__BB0_86:
	add.s32 	%r373, %r402, 512;
	setp.ge.u32 	%p82, %r373, %r1;
	or.pred  	%p84, %p77, %p82;
	@%p84 bra 	$L__BB0_88;
	ex2.approx.ftz.f32 	%f565, %f64;
	mul.f32 	%f566, %f565, %f65;
	div.rn.f32 	%f567, %f566, %f63;
	mul.wide.u32 	%rd386, %r401, 4;
	add.s64 	%rd387, %rd3, %rd386;
	ld.global.f32 	%f568, [%rd387];
	fma.rn.f32 	%f665, %f568, %f567, %f665;
$L__BB0_88:
	add.s32 	%r374, %r402, 768;
	setp.ge.u32 	%p85, %r374, %r1;
	or.pred  	%p87, %p77, %p85;
	@%p87 bra 	$L__BB0_90;
	ex2.approx.ftz.f32 	%f569, %f64;
	mul.f32 	%f570, %f569, %f65;
	div.rn.f32 	%f571, %f570, %f63;
	mul.wide.u32 	%rd388, %r400, 4;
	add.s64 	%rd389, %rd3, %rd388;
	ld.global.f32 	%f572, [%rd389];
	fma.rn.f32 	%f665, %f572, %f571, %f665;
$L__BB0_90:
	add.s32 	%r404, %r404, 1024;
	add.s32 	%r403, %r403, %r82;
	add.s32 	%r402, %r402, 1024;
	add.s32 	%r401, %r401, %r82;
	add.s32 	%r400, %r400, %r82;
	add.s32 	%r399, %r399, %r82;
	add.s32 	%r398, %r398, 4;
	setp.ne.s32 	%p88, %r398, 0;
	@%p88 bra 	$L__BB0_82;
	add.s32 	%r405, %r404, -512;
$L__BB0_92:
	setp.eq.s32 	%p89, %r80, 0;
	@%p89 bra 	$L__BB0_114;
	mul.f32 	%f573, %f1, 0f00000000;
	sub.f32 	%f574, %f573, %f32;
	fma.rn.f32 	%f575, %f574, 0f3BBB989D, 0f3F000000;
	cvt.sat.f32.f32 	%f576, %f575;
	mov.f32 	%f577, 0f4B400001;
	mov.f32 	%f578, 0f437C0000;
	fma.rm.f32 	%f579, %f576, %f578, %f577;
	add.f32 	%f580, %f579, 0fCB40007F;
	neg.f32 	%f581, %f580;
	fma.rn.f32 	%f582, %f574, 0f3FB8AA3B, %f581;
	fma.rn.f32 	%f77, %f574, 0f32A57060, %f582;
	mov.b32 	%r375, %f579;
	shl.b32 	%r376, %r375, 23;
	mov.b32 	%f78, %r376;
	add.s32 	%r407, %r6, %r405;
	mad.lo.s32 	%r408, %r3, %r407, %r5;
	shl.b32 	%r105, %r3, 8;
	neg.s32 	%r406, %r80;
	not.pred 	%p91, %p1;
	ex2.approx.ftz.f32 	%f583, %f77;
	mul.f32 	%f584, %f583, %f78;
	div.rn.f32 	%f585, %f584, %f63;
$L__BB0_94:
	.pragma "nounroll";
	setp.ge.u32 	%p90, %r407, %r1;
	or.pred  	%p92, %p91, %p90;
	@%p92 bra 	$L__BB0_96;
	mul.wide.u32 	%rd390, %r408, 4;
	add.s64 	%rd391, %rd3, %rd390;
	ld.global.f32 	%f586, [%rd391];
	fma.rn.f32 	%f665, %f586, %f585, %f665;
$L__BB0_96:
	add.s32 	%r408, %r408, %r105;
	add.s32 	%r407, %r407, 256;
	add.s32 	%r406, %r406, 1;
	setp.eq.s32 	%p93, %r406, 0;
	@%p93 bra 	$L__BB0_114;
	bra.uni 	$L__BB0_94;
$L__BB0_97:
	and.b32  	%r113, %r2, 15;
	and.b32  	%r114, %r2, 7;
	add.s32 	%r115, %r114, -1;
	and.b32  	%r116, %r2, -16;
	and.b32  	%r117, %r2, 3;
	neg.s32 	%r118, %r116;
	mov.f32 	%f665, 0f00000000;
	mov.b32 	%r409, 0;
	not.pred 	%p63, %p1;
$L__BB0_98:
	add.s32 	%r120, %r409, %r6;
	setp.ge.u32 	%p62, %r120, %r1;
	or.pred  	%p64, %p63, %p62;
	@%p64 bra 	$L__BB0_113;
	setp.lt.u32 	%p65, %r2, 16;
	mul.lo.s32 	%r121, %r120, %r2;
	mov.f32 	%f663, 0f00000000;
	mov.b32 	%r414, 0;
	@%p65 bra 	$L__BB0_102;
	add.s32 	%r410, %r78, 7;
	add.s32 	%r411, %r121, 7;
	mov.f32 	%f663, 0f00000000;
	mov.u32 	%r412, %r118;
$L__BB0_101:
	.pragma "nounroll";
	add.s32 	%r300, %r410, -7;
	mul.wide.u32 	%rd256, %r300, 4;
	add.s64 	%rd257, %rd2, %rd256;
	ld.global.f32 	%f439, [%rd257];
	add.s32 	%r301, %r411, -7;
	mul.wide.u32 	%rd258, %r301, 4;
	add.s64 	%rd259, %rd1, %rd258;
	ld.global.f32 	%f440, [%rd259];
	fma.rn.f32 	%f441, %f439, %f440, %f663;
	add.s32 	%r302, %r410, -6;
	mul.wide.u32 	%rd260, %r302, 4;
	add.s64 	%rd261, %rd2, %rd260;
	ld.global.f32 	%f442, [%rd261];
	add.s32 	%r303, %r411, -6;
	mul.wide.u32 	%rd262, %r303, 4;
	add.s64 	%rd263, %rd1, %rd262;
	ld.global.f32 	%f443, [%rd263];
	fma.rn.f32 	%f444, %f442, %f443, %f441;
	add.s32 	%r304, %r410, -5;
	mul.wide.u32 	%rd264, %r304, 4;
	add.s64 	%rd265, %rd2, %rd264;
	ld.global.f32 	%f445, [%rd265];
	add.s32 	%r305, %r411, -5;
	mul.wide.u32 	%rd266, %r305, 4;
	add.s64 	%rd267, %rd1, %rd266;
	ld.global.f32 	%f446, [%rd267];
	fma.rn.f32 	%f447, %f445, %f446, %f444;
	add.s32 	%r306, %r410, -4;
	mul.wide.u32 	%rd268, %r306, 4;
	add.s64 	%rd269, %rd2, %rd268;
	ld.global.f32 	%f448, [%rd269];
	add.s32 	%r307, %r411, -4;
	mul.wide.u32 	%rd270, %r307, 4;
	add.s64 	%rd271, %rd1, %rd270;
	ld.global.f32 	%f449, [%rd271];
	fma.rn.f32 	%f450, %f448, %f449, %f447;
	add.s32 	%r308, %r410, -3;
	mul.wide.u32 	%rd272, %r308, 4;
	add.s64 	%rd273, %rd2, %rd272;
	ld.global.f32 	%f451, [%rd273];
	add.s32 	%r309, %r411, -3;
	mul.wide.u32 	%rd274, %r309, 4;
	add.s64 	%rd275, %rd1, %rd274;
	ld.global.f32 	%f452, [%rd275];
	fma.rn.f32 	%f453, %f451, %f452, %f450;
	add.s32 	%r310, %r410, -2;
	mul.wide.u32 	%rd276, %r310, 4;
	add.s64 	%rd277, %rd2, %rd276;
	ld.global.f32 	%f454, [%rd277];
	add.s32 	%r311, %r411, -2;
	mul.wide.u32 	%rd278, %r311, 4;
	add.s64 	%rd279, %rd1, %rd278;
	ld.global.f32 	%f455, [%rd279];
	fma.rn.f32 	%f456, %f454, %f455, %f453;
	add.s32 	%r312, %r410, -1;
	mul.wide.u32 	%rd280, %r312, 4;
	add.s64 	%rd281, %rd2, %rd280;
	ld.global.f32 	%f457, [%rd281];
	add.s32 	%r313, %r411, -1;
	mul.wide.u32 	%rd282, %r313, 4;
	add.s64 	%rd283, %rd1, %rd282;
	ld.global.f32 	%f458, [%rd283];
	fma.rn.f32 	%f459, %f457, %f458, %f456;
	add.s32 	%r314, %r410, 8;
	mul.wide.u32 	%rd284, %r410, 4;
	add.s64 	%rd285, %rd2, %rd284;
	ld.global.f32 	%f460, [%rd285];
	add.s32 	%r315, %r411, 8;
	mul.wide.u32 	%rd286, %r411, 4;
	add.s64 	%rd287, %rd1, %rd286;
	ld.global.f32 	%f461, [%rd287];
	fma.rn.f32 	%f462, %f460, %f461, %f459;
	add.s32 	%r316, %r410, 1;
	mul.wide.u32 	%rd288, %r316, 4;
	add.s64 	%rd289, %rd2, %rd288;
	ld.global.f32 	%f463, [%rd289];
	add.s32 	%r317, %r411, 1;
	mul.wide.u32 	%rd290, %r317, 4;
	add.s64 	%rd291, %rd1, %rd290;
	ld.global.f32 	%f464, [%rd291];
	fma.rn.f32 	%f465, %f463, %f464, %f462;
	add.s32 	%r318, %r410, 2;
	mul.wide.u32 	%rd292, %r318, 4;
	add.s64 	%rd293, %rd2, %rd292;
	ld.global.f32 	%f466, [%rd293];
	add.s32 	%r319, %r411, 2;
	mul.wide.u32 	%rd294, %r319, 4;
	add.s64 	%rd295, %rd1, %rd294;
	ld.global.f32 	%f467, [%rd295];
	fma.rn.f32 	%f468, %f466, %f467, %f465;
	add.s32 	%r320, %r410, 3;
	mul.wide.u32 	%rd296, %r320, 4;
	add.s64 	%rd297, %rd2, %rd296;
	ld.global.f32 	%f469, [%rd297];
	add.s32 	%r321, %r411, 3;
	mul.wide.u32 	%rd298, %r321, 4;
	add.s64 	%rd299, %rd1, %rd298;
	ld.global.f32 	%f470, [%rd299];
	fma.rn.f32 	%f471, %f469, %f470, %f468;
	add.s32 	%r322, %r410, 4;
	mul.wide.u32 	%rd300, %r322, 4;
	add.s64 	%rd301, %rd2, %rd300;
	ld.global.f32 	%f472, [%rd301];
	add.s32 	%r323, %r411, 4;
	mul.wide.u32 	%rd302, %r323, 4;
	add.s64 	%rd303, %rd1, %rd302;
	ld.global.f32 	%f473, [%rd303];
	fma.rn.f32 	%f474, %f472, %f473, %f471;
	add.s32 	%r324, %r410, 5;
	mul.wide.u32 	%rd304, %r324, 4;
	add.s64 	%rd305, %rd2, %rd304;
	ld.global.f32 	%f475, [%rd305];
	add.s32 	%r325, %r411, 5;
	mul.wide.u32 	%rd306, %r325, 4;
	add.s64 	%rd307, %rd1, %rd306;
	ld.global.f32 	%f476, [%rd307];
	fma.rn.f32 	%f477, %f475, %f476, %f474;
	add.s32 	%r326, %r410, 6;
	mul.wide.u32 	%rd308, %r326, 4;
	add.s64 	%rd309, %rd2, %rd308;
	ld.global.f32 	%f478, [%rd309];
	add.s32 	%r327, %r411, 6;
	mul.wide.u32 	%rd310, %r327, 4;
	add.s64 	%rd311, %rd1, %rd310;
	ld.global.f32 	%f479, [%rd311];
	fma.rn.f32 	%f480, %f478, %f479, %f477;
	add.s32 	%r328, %r410, 7;
	mul.wide.u32 	%rd312, %r328, 4;
	add.s64 	%rd313, %rd2, %rd312;
	ld.global.f32 	%f481, [%rd313];
	add.s32 	%r329, %r411, 7;
	mul.wide.u32 	%rd314, %r329, 4;
	add.s64 	%rd315, %rd1, %rd314;
	ld.global.f32 	%f482, [%rd315];
	fma.rn.f32 	%f483, %f481, %f482, %f480;
	mul.wide.u32 	%rd316, %r314, 4;
	add.s64 	%rd317, %rd2, %rd316;
	ld.global.f32 	%f484, [%rd317];
	mul.wide.u32 	%rd318, %r315, 4;
	add.s64 	%rd319, %rd1, %rd318;
	ld.global.f32 	%f485, [%rd319];
	fma.rn.f32 	%f663, %f484, %f485, %f483;
	add.s32 	%r412, %r412, 16;
	add.s32 	%r411, %r411, 16;
	add.s32 	%r410, %r410, 16;
	setp.ne.s32 	%p66, %r412, 0;
	mov.u32 	%r414, %r116;
	@%p66 bra 	$L__BB0_101;
$L__BB0_102:
	setp.eq.s32 	%p67, %r113, 0;
	@%p67 bra 	$L__BB0_112;
	add.s32 	%r330, %r113, -1;
	setp.lt.u32 	%p68, %r330, 7;
	@%p68 bra 	$L__BB0_105;
	add.s32 	%r331, %r414, %r78;
	mul.wide.u32 	%rd320, %r331, 4;
	add.s64 	%rd321, %rd2, %rd320;
	ld.global.f32 	%f487, [%rd321];
	add.s32 	%r332, %r414, %r121;
	mul.wide.u32 	%rd322, %r332, 4;
	add.s64 	%rd323, %rd1, %rd322;
	ld.global.f32 	%f488, [%rd323];
	fma.rn.f32 	%f489, %f487, %f488, %f663;
	add.s32 	%r333, %r331, 1;
	mul.wide.u32 	%rd324, %r333, 4;
	add.s64 	%rd325, %rd2, %rd324;
	ld.global.f32 	%f490, [%rd325];
	add.s32 	%r334, %r332, 1;
	mul.wide.u32 	%rd326, %r334, 4;
	add.s64 	%rd327, %rd1, %rd326;
	ld.global.f32 	%f491, [%rd327];
	fma.rn.f32 	%f492, %f490, %f491, %f489;
	add.s32 	%r335, %r331, 2;
	mul.wide.u32 	%rd328, %r335, 4;
	add.s64 	%rd329, %rd2, %rd328;
	ld.global.f32 	%f493, [%rd329];
	add.s32 	%r336, %r332, 2;
	mul.wide.u32 	%rd330, %r336, 4;
	add.s64 	%rd331, %rd1, %rd330;
	ld.global.f32 	%f494, [%rd331];
	fma.rn.f32 	%f495, %f493, %f494, %f492;
	add.s32 	%r337, %r331, 3;
	mul.wide.u32 	%rd332, %r337, 4;
	add.s64 	%rd333, %rd2, %rd332;
	ld.global.f32 	%f496, [%rd333];
	add.s32 	%r338, %r332, 3;
	mul.wide.u32 	%rd334, %r338, 4;
	add.s64 	%rd335, %rd1, %rd334;
	ld.global.f32 	%f497, [%rd335];
	fma.rn.f32 	%f498, %f496, %f497, %f495;
	add.s32 	%r339, %r331, 4;
	mul.wide.u32 	%rd336, %r339, 4;
	add.s64 	%rd337, %rd2, %rd336;
	ld.global.f32 	%f499, [%rd337];
	add.s32 	%r340, %r332, 4;
	mul.wide.u32 	%rd338, %r340, 4;
	add.s64 	%rd339, %rd1, %rd338;
	ld.global.f32 	%f500, [%rd339];
	fma.rn.f32 	%f501, %f499, %f500, %f498;
	add.s32 	%r341, %r331, 5;
	mul.wide.u32 	%rd340, %r341, 4;
	add.s64 	%rd341, %rd2, %rd340;
	ld.global.f32 	%f502, [%rd341];
	add.s32 	%r342, %r332, 5;
	mul.wide.u32 	%rd342, %r342, 4;
	add.s64 	%rd343, %rd1, %rd342;
	ld.global.f32 	%f503, [%rd343];
	fma.rn.f32 	%f504, %f502, %f503, %f501;
	add.s32 	%r343, %r331, 6;
	mul.wide.u32 	%rd344, %r343, 4;
	add.s64 	%rd345, %rd2, %rd344;
	ld.global.f32 	%f505, [%rd345];
	add.s32 	%r344, %r332, 6;
	mul.wide.u32 	%rd346, %r344, 4;
	add.s64 	%rd347, %rd1, %rd346;
	ld.global.f32 	%f506, [%rd347];
	fma.rn.f32 	%f507, %f505, %f506, %f504;
	add.s32 	%r345, %r331, 7;
	mul.wide.u32 	%rd348, %r345, 4;
	add.s64 	%rd349, %rd2, %rd348;
	ld.global.f32 	%f508, [%rd349];
	add.s32 	%r346, %r332, 7;
	mul.wide.u32 	%rd350, %r346, 4;
	add.s64 	%rd351, %rd1, %rd350;
	ld.global.f32 	%f509, [%rd351];
	fma.rn.f32 	%f663, %f508, %f509, %f507;
	add.s32 	%r414, %r414, 8;
$L__BB0_105:
	setp.eq.s32 	%p69, %r114, 0;
	@%p69 bra 	$L__BB0_112;
	setp.lt.u32 	%p70, %r115, 3;
	@%p70 bra 	$L__BB0_108;
	add.s32 	%r347, %r414, %r78;
	mul.wide.u32 	%rd352, %r347, 4;
	add.s64 	%rd353, %rd2, %rd352;
	ld.global.f32 	%f511, [%rd353];
	add.s32 	%r348, %r414, %r121;
	mul.wide.u32 	%rd354, %r348, 4;
	add.s64 	%rd355, %rd1, %rd354;
	ld.global.f32 	%f512, [%rd355];
	fma.rn.f32 	%f513, %f511, %f512, %f663;
	add.s32 	%r349, %r347, 1;
	mul.wide.u32 	%rd356, %r349, 4;
	add.s64 	%rd357, %rd2, %rd356;
	ld.global.f32 	%f514, [%rd357];
	add.s32 	%r350, %r348, 1;
	mul.wide.u32 	%rd358, %r350, 4;
	add.s64 	%rd359, %rd1, %rd358;
	ld.global.f32 	%f515, [%rd359];
	fma.rn.f32 	%f516, %f514, %f515, %f513;
	add.s32 	%r351, %r347, 2;
	mul.wide.u32 	%rd360, %r351, 4;
	add.s64 	%rd361, %rd2, %rd360;
	ld.global.f32 	%f517, [%rd361];
	add.s32 	%r352, %r348, 2;
	mul.wide.u32 	%rd362, %r352, 4;
	add.s64 	%rd363, %rd1, %rd362;
	ld.global.f32 	%f518, [%rd363];
	fma.rn.f32 	%f519, %f517, %f518, %f516;
	add.s32 	%r353, %r347, 3;
	mul.wide.u32 	%rd364, %r353, 4;
	add.s64 	%rd365, %rd2, %rd364;
	ld.global.f32 	%f520, [%rd365];
	add.s32 	%r354, %r348, 3;
	mul.wide.u32 	%rd366, %r354, 4;
	add.s64 	%rd367, %rd1, %rd366;
	ld.global.f32 	%f521, [%rd367];
	fma.rn.f32 	%f663, %f520, %f521, %f519;
	add.s32 	%r414, %r414, 4;
$L__BB0_108:
	setp.eq.s32 	%p71, %r117, 0;
	@%p71 bra 	$L__BB0_112;
	setp.eq.s32 	%p72, %r117, 1;
	add.s32 	%r135, %r414, %r78;
	mul.wide.u32 	%rd368, %r135, 4;
	add.s64 	%rd369, %rd2, %rd368;
	ld.global.f32 	%f522, [%rd369];
	add.s32 	%r136, %r414, %r121;
	mul.wide.u32 	%rd370, %r136, 4;
	add.s64 	%rd371, %rd1, %rd370;
	ld.global.f32 	%f523, [%rd371];
	fma.rn.f32 	%f663, %f522, %f523, %f663;
	@%p72 bra 	$L__BB0_112;
	setp.eq.s32 	%p73, %r117, 2;
	add.s32 	%r355, %r135, 1;
	mul.wide.u32 	%rd372, %r355, 4;
	add.s64 	%rd373, %rd2, %rd372;
	ld.global.f32 	%f524, [%rd373];
	add.s32 	%r356, %r136, 1;
	mul.wide.u32 	%rd374, %r356, 4;
	add.s64 	%rd375, %rd1, %rd374;
	ld.global.f32 	%f525, [%rd375];
	fma.rn.f32 	%f663, %f524, %f525, %f663;
	@%p73 bra 	$L__BB0_112;
	add.s32 	%r357, %r135, 2;
	mul.wide.u32 	%rd376, %r357, 4;
	add.s64 	%rd377, %rd2, %rd376;
	ld.global.f32 	%f526, [%rd377];
	add.s32 	%r358, %r136, 2;
	mul.wide.u32 	%rd378, %r358, 4;
	add.s64 	%rd379, %rd1, %rd378;
	ld.global.f32 	%f527, [%rd379];
	fma.rn.f32 	%f663, %f526, %f527, %f663;
$L__BB0_112:
	mul.f32 	%f528, %f1, %f663;
	sub.f32 	%f529, %f528, %f32;
	fma.rn.f32 	%f530, %f529, 0f3BBB989D, 0f3F000000;
	cvt.sat.f32.f32 	%f531, %f530;
	mov.f32 	%f532, 0f4B400001;
	mov.f32 	%f533, 0f437C0000;
	fma.rm.f32 	%f534, %f531, %f533, %f532;
	add.f32 	%f535, %f534, 0fCB40007F;
	neg.f32 	%f536, %f535;
	fma.rn.f32 	%f537, %f529, 0f3FB8AA3B, %f536;
	fma.rn.f32 	%f538, %f529, 0f32A57060, %f537;
	mov.b32 	%r359, %f534;
	shl.b32 	%r360, %r359, 23;
	mov.b32 	%f539, %r360;
	ex2.approx.ftz.f32 	%f540, %f538;
	mul.f32 	%f541, %f540, %f539;
	div.rn.f32 	%f542, %f541, %f63;
	mad.lo.s32 	%r361, %r120, %r3, %r5;
	mul.wide.u32 	%rd380, %r361, 4;
	add.s64 	%rd381, %rd3, %rd380;
	ld.global.f32 	%f543, [%rd381];
	fma.rn.f32 	%f665, %f543, %f542, %f665;
$L__BB0_113:
	add.s32 	%r409, %r409, 256;
	setp.lt.u32 	%p74, %r409, %r1;
	@%p74 bra 	$L__BB0_98;
$L__BB0_114:
	st.shared.f32 	[%r7], %f665;
	bar.sync 	0;
	setp.gt.u32 	%p94, %r6, 127;
	@%p94 bra 	$L__BB0_116;
	ld.shared.f32 	%f587, [%r7+512];
	ld.shared.f32 	%f588, [%r7];
	add.f32 	%f589, %f587, %f588;
	st.shared.f32 	[%r7], %f589;
$L__BB0_116:
	bar.sync 	0;
	setp.gt.u32 	%p95, %r6, 63;
	@%p95 bra 	$L__BB0_118;
	ld.shared.f32 	%f590, [%r7+256];
	ld.shared.f32 	%f591, [%r7];
	add.f32 	%f592, %f590, %f591;
	st.shared.f32 	[%r7], %f592;
$L__BB0_118:
	bar.sync 	0;
	setp.gt.u32 	%p96, %r6, 31;
	@%p96 bra 	$L__BB0_120;
	ld.shared.f32 	%f593, [%r7+128];
	ld.shared.f32 	%f594, [%r7];
	add.f32 	%f595, %f593, %f594;
	st.shared.f32 	[%r7], %f595;
$L__BB0_120:
	bar.sync 	0;
	setp.gt.u32 	%p97, %r6, 15;
	@%p97 bra 	$L__BB0_122;
	ld.shared.f32 	%f596, [%r7+64];
	ld.shared.f32 	%f597, [%r7];
	add.f32 	%f598, %f596, %f597;
	st.shared.f32 	[%r7], %f598;
$L__BB0_122:
	bar.sync 	0;
	setp.gt.u32 	%p98, %r6, 7;
	@%p98 bra 	$L__BB0_124;
	ld.shared.f32 	%f599, [%r7+32];
	ld.shared.f32 	%f600, [%r7];
	add.f32 	%f601, %f599, %f600;
	st.shared.f32 	[%r7], %f601;
$L__BB0_124:
	bar.sync 	0;
	setp.gt.u32 	%p99, %r6, 3;
	@%p99 bra 	$L__BB0_126;
	ld.shared.f32 	%f602, [%r7+16];
	ld.shared.f32 	%f603, [%r7];
	add.f32 	%f604, %f602, %f603;
	st.shared.f32 	[%r7], %f604;
$L__BB0_126:
	bar.sync 	0;
	setp.gt.u32 	%p100, %r6, 1;
	@%p100 bra 	$L__BB0_128;
	ld.shared.f32 	%f605, [%r7+8];
	ld.shared.f32 	%f606, [%r7];
	add.f32 	%f607, %f605, %f606;
	st.shared.f32 	[%r7], %f607;
$L__BB0_128:
	setp.ne.s32 	%p101, %r6, 0;
	bar.sync 	0;
	@%p101 bra 	$L__BB0_130;
	ld.shared.f32 	%f608, [_ZZ9attentionPKfS0_S0_Pf4DimsE7scratch+4];
	ld.shared.f32 	%f609, [%r7];
	add.f32 	%f610, %f608, %f609;
	st.shared.f32 	[%r7], %f610;
$L__BB0_130:
	setp.ne.s32 	%p102, %r6, 0;
	bar.sync 	0;
	not.pred 	%p103, %p1;
	or.pred  	%p104, %p102, %p103;
	@%p104 bra 	$L__BB0_132;
	ld.shared.f32 	%f611, [_ZZ9attentionPKfS0_S0_Pf4DimsE7scratch];
	mad.lo.s32 	%r377, %r3, %r4, %r5;
	cvta.to.global.u64 	%rd392, %rd4;
	mul.wide.u32 	%rd393, %r377, 4;
	add.s64 	%rd394, %rd392, %rd393;
	st.global.f32 	[%rd394], %f611;
$L__BB0_132:
	ret;

}


// ===== COMPILED SASS (sm_100) =====

	.target	sm_100

	.elftype	@"ET_EXEC"


//--------------------- .note.nv.tkinfo           --------------------------
	.section	.note.nv.tkinfo,"",@"SHT_NOTE"
	.sectionflags	@"SHF_NOTE_NV_TKINFO"
	.tkinfo
        /*0018*/ 	.word	0x00000002
        /*0030*/ 	.string	""
        /*0030*/ 	.string	"ptxas"
        /*0030*/ 	.string	"Cuda compilation tools, release 13.0, V13.0.88"
        /*0030*/ 	.string	"Build cuda_13.0.r13.0/compiler.36424714_0"
        /*0030*/ 	.string	"-arch sm_100 -m 64 "



//--------------------- .note.nv.cuinfo           --------------------------
	.section	.note.nv.cuinfo,"",@"SHT_NOTE"
	.sectionflags	@"SHF_NOTE_NV_CUINFO"
        /*0018*/ 	.short	0x0002
        /*001a*/ 	.short	0x0064
        /*001c*/ 	.short	0x0082
	.zero		2


//--------------------- .nv.info                  --------------------------
	.section	.nv.info,"",@"SHT_CUDA_INFO"
	.align	4


	//----- nvinfo : EIATTR_REGCOUNT
	.align		4
        /*0000*/ 	.byte	0x04, 0x2f
        /*0002*/ 	.short	(.L_1 - .L_0)
	.align		4
.L_0:
        /*0004*/ 	.word	index@(_Z9attentionPKfS0_S0_Pf4Dims)
        /*0008*/ 	.word	0x00000020


	//----- nvinfo : EIATTR_FRAME_SIZE
	.align		4
.L_1:
        /*000c*/ 	.byte	0x04, 0x11
        /*000e*/ 	.short	(.L_3 - .L_2)
	.align		4
.L_2:
        /*0010*/ 	.word	index@($__internal_2_$__cuda_sm3x_div_rn_noftz_f32_slowpath)
        /*0014*/ 	.word	0x00000000


	//----- nvinfo : EIATTR_FRAME_SIZE
	.align		4
.L_3:
        /*0018*/ 	.byte	0x04, 0x11
        /*001a*/ 	.short	(.L_5 - .L_4)
	.align		4
.L_4:
        /*001c*/ 	.word	index@($__internal_1_$__cuda_sm20_sqrt_rn_f32_slowpath)
        /*0020*/ 	.word	0x00000000


	//----- nvinfo : EIATTR_FRAME_SIZE
	.align		4
.L_5:
        /*0024*/ 	.byte	0x04, 0x11
        /*0026*/ 	.short	(.L_7 - .L_6)
	.align		4
.L_6:
        /*0028*/ 	.word	index@($__internal_0_$__cuda_sm20_rcp_rn_f32_slowpath)
        /*002c*/ 	.word	0x00000000


	//----- nvinfo : EIATTR_FRAME_SIZE
	.align		4
.L_7:
        /*0030*/ 	.byte	0x04, 0x11
        /*0032*/ 	.short	(.L_9 - .L_8)
	.align		4
.L_8:
        /*0034*/ 	.word	index@(_Z9attentionPKfS0_S0_Pf4Dims)
        /*0038*/ 	.word	0x00000000


	//----- nvinfo : EIATTR_MIN_STACK_SIZE
	.align		4
.L_9:
        /*003c*/ 	.byte	0x04, 0x12
        /*003e*/ 	.short	(.L_11 - .L_10)
	.align		4
.L_10:
        /*0040*/ 	.word	index@(_Z9attentionPKfS0_S0_Pf4Dims)
        /*0044*/ 	.word	0x00000000
.L_11:


//--------------------- .nv.compat                --------------------------
	.section	.nv.compat,"",@"SHT_CUDA_COMPAT_INFO"
	.align	4
        /*0000*/ 	.byte	0x02, 0x09, 0x00, 0x00, 0x02, 0x02, 0x01, 0x00, 0x02, 0x05, 0x05, 0x00, 0x03, 0x07, 0x01, 0x01
        /*0010*/ 	.byte	0x02, 0x03, 0x00, 0x00, 0x02, 0x06, 0x01, 0x00, 0x04, 0x0b, 0x08, 0x00, 0x01, 0x00, 0x00, 0x00
        /*0020*/ 	.byte	0x00, 0x00, 0x00, 0x00


//--------------------- .nv.info._Z9attentionPKfS0_S0_Pf4Dims --------------------------
	.section	.nv.info._Z9attentionPKfS0_S0_Pf4Dims,"",@"SHT_CUDA_INFO"
	.sectionflags	@""
	.align	4


	//----- nvinfo : EIATTR_CUDA_API_VERSION
	.align		4
        /*0000*/ 	.byte	0x04, 0x37
        /*0002*/ 	.short	(.L_13 - .L_12)
.L_12:
        /*0004*/ 	.word	0x00000082


	//----- nvinfo : EIATTR_KPARAM_INFO
	.align		4
.L_13:
        /*0008*/ 	.byte	0x04, 0x17
        /*000a*/ 	.short	(.L_15 - .L_14)
.L_14:
        /*000c*/ 	.word	0x00000000
        /*0010*/ 	.short	0x0004
        /*0012*/ 	.short	0x0020
        /*0014*/ 	.byte	0x00, 0xf0, 0x41, 0x00


	//----- nvinfo : EIATTR_KPARAM_INFO
	.align		4
.L_15:
        /*0018*/ 	.byte	0x04, 0x17
        /*001a*/ 	.short	(.L_17 - .L_16)
.L_16:
        /*001c*/ 	.word	0x00000000
        /*0020*/ 	.short	0x0003
        /*0022*/ 	.short	0x0018
        /*0024*/ 	.byte	0x00, 0xf5, 0x21, 0x00


	//----- nvinfo : EIATTR_KPARAM_INFO
	.align		4
.L_17:
        /*0028*/ 	.byte	0x04, 0x17
        /*002a*/ 	.short	(.L_19 - .L_18)
.L_18:
        /*002c*/ 	.word	0x00000000
        /*0030*/ 	.short	0x0002
        /*0032*/ 	.short	0x0010
        /*0034*/ 	.byte	0x00, 0xf5, 0x21, 0x00


	//----- nvinfo : EIATTR_KPARAM_INFO
	.align		4
.L_19:
        /*0038*/ 	.byte	0x04, 0x17
        /*003a*/ 	.short	(.L_21 - .L_20)
.L_20:
        /*003c*/ 	.word	0x00000000
        /*0040*/ 	.short	0x0001
        /*0042*/ 	.short	0x0008
        /*0044*/ 	.byte	0x00, 0xf5, 0x21, 0x00


	//----- nvinfo : EIATTR_KPARAM_INFO
	.align		4
.L_21:
        /*0048*/ 	.byte	0x04, 0x17
        /*004a*/ 	.short	(.L_23 - .L_22)
.L_22:
        /*004c*/ 	.word	0x00000000
        /*0050*/ 	.short	0x0000
        /*0052*/ 	.short	0x0000
        /*0054*/ 	.byte	0x00, 0xf5, 0x21, 0x00


	//----- nvinfo : EIATTR_SPARSE_MMA_MASK
	.align		4
.L_23:
        /*0058*/ 	.byte	0x03, 0x50
        /*005a*/ 	.short	0x0000


	//----- nvinfo : EIATTR_MAXREG_COUNT
	.align		4
        /*005c*/ 	.byte	0x03, 0x1b
        /*005e*/ 	.short	0x00ff


	//----- nvinfo : EIATTR_NUM_BARRIERS
	.align		4
        /*0060*/ 	.byte	0x02, 0x4c
        /*0062*/ 	.byte	0x01
	.zero		1


	//----- nvinfo : EIATTR_MERCURY_ISA_VERSION
	.align		4
        /*0064*/ 	.byte	0x03, 0x5f
        /*0066*/ 	.short	0x0101


	//----- nvinfo : EIATTR_UNUSED_LOAD_BYTE_OFFSET
	.align		4
        /*0068*/ 	.byte	0x04, 0x44
        /*006a*/ 	.short	(.L_25 - .L_24)


	//   ....[0]....
.L_24:
        /*006c*/ 	.word	0x00001840
        /*0070*/ 	.word	0x00000fff


	//   ....[1]....
        /*0074*/ 	.word	0x00003120
        /*0078*/ 	.word	0x00000fff


	//----- nvinfo : EIATTR_VRC_CTA_INIT_COUNT
	.align		4
.L_25:
        /*007c*/ 	.byte	0x02, 0x4a
	.zero		1
	.zero		1


	//----- nvinfo : EIATTR_EXIT_INSTR_OFFSETS
	.align		4
        /*0080*/ 	.byte	0x04, 0x1c
        /*0082*/ 	.short	(.L_27 - .L_26)


	//   ....[0]....
.L_26:
        /*0084*/ 	.word	0x000053b0


	//   ....[1]....
        /*0088*/ 	.word	0x00005450


	//----- nvinfo : EIATTR_CRS_STACK_SIZE
	.align		4
.L_27:
        /*008c*/ 	.byte	0x04, 0x1e
        /*008e*/ 	.short	(.L_29 - .L_28)
.L_28:
        /*0090*/ 	.word	0x00000000


	//----- nvinfo : EIATTR_CBANK_PARAM_SIZE
	.align		4
.L_29:
        /*0094*/ 	.byte	0x03, 0x19
        /*0096*/ 	.short	0x0030


	//----- nvinfo : EIATTR_PARAM_CBANK
	.align		4
        /*0098*/ 	.byte	0x04, 0x0a
        /*009a*/ 	.short	(.L_31 - .L_30)
	.align		4
.L_30:
        /*009c*/ 	.word	index@(.nv.constant0._Z9attentionPKfS0_S0_Pf4Dims)
        /*00a0*/ 	.short	0x0380
        /*00a2*/ 	.short	0x0030


	//----- nvinfo : EIATTR_SW_WAR
	.align		4
.L_31:
        /*00a4*/ 	.byte	0x04, 0x36
        /*00a6*/ 	.short	(.L_33 - .L_32)
.L_32:
        /*00a8*/ 	.word	0x00000008
.L_33:


//--------------------- .nv.callgraph             --------------------------
	.section	.nv.callgraph,"",@"SHT_CUDA_CALLGRAPH"
	.align	4
	.sectionentsize	8
	.align		4
        /*0000*/ 	.word	0x00000000
	.align		4
        /*0004*/ 	.word	0xffffffff
	.align		4
        /*0008*/ 	.word	0x00000000
	.align		4
        /*000c*/ 	.word	0xfffffffe
	.align		4
        /*0010*/ 	.word	0x00000000
	.align		4
        /*0014*/ 	.word	0xfffffffd
	.align		4
        /*0018*/ 	.word	0x00000000
	.align		4
        /*001c*/ 	.word	0xfffffffc


//--------------------- .text._Z9attentionPKfS0_S0_Pf4Dims --------------------------
	.section	.text._Z9attentionPKfS0_S0_Pf4Dims,"ax",@progbits
	.align	128
        .global         _Z9attentionPKfS0_S0_Pf4Dims
        .type           _Z9attentionPKfS0_S0_Pf4Dims,@function
        .size           _Z9attentionPKfS0_S0_Pf4Dims,(.L_x_81 - _Z9attentionPKfS0_S0_Pf4Dims)
        .other          _Z9attentionPKfS0_S0_Pf4Dims,@"STO_CUDA_ENTRY STV_DEFAULT"
_Z9attentionPKfS0_S0_Pf4Dims:
.text._Z9attentionPKfS0_S0_Pf4Dims:
[----:B------:R-:W-:Y:S01]  /*0000*/  LDC R1, c[0x0][0x37c] ;  /* 0x0000df00ff017b82 */ /* 0x000fe20000000800 */
[----:B------:R-:W0:Y:S07]  /*0010*/  LDCU.64 UR4, c[0x0][0x3a0] ;  /* 0x00007400ff0477ac */ /* 0x000e2e0008000a00 */
[----:B------:R-:W1:Y:S01]  /*0020*/  S2UR UR10, SR_CTAID.Y ;  /* 0x00000000000a79c3 */ /* 0x000e620000002600 */
[----:B------:R-:W2:Y:S01]  /*0030*/  S2R R0, SR_CTAID.X ;  /* 0x0000000000007919 */ /* 0x000ea20000002500 */
[----:B------:R-:W3:Y:S06]  /*0040*/  LDCU.64 UR8, c[0x0][0x358] ;  /* 0x00006b00ff0877ac */ /* 0x000eec0008000a00 */
[----:B------:R-:W1:Y:S01]  /*0050*/  LDC R3, c[0x0][0x3a8] ;  /* 0x0000ea00ff037b82 */ /* 0x000e620000000800 */
[----:B0-----:R-:W-:-:S04]  /*0060*/  I2FP.F32.U32 R2, UR5 ;  /* 0x0000000500027c45 */ /* 0x001fc80008201000 */
[----:B------:R-:W-:-:S04]  /*0070*/  IADD3 R4, PT, PT, R2, -0xd000000, RZ ;  /* 0xf300000002047810 */ /* 0x000fc80007ffe0ff */
[----:B------:R-:W-:Y:S02]  /*0080*/  ISETP.GT.U32.AND P1, PT, R4, 0x727fffff, PT ;  /* 0x727fffff0400780c */ /* 0x000fe40003f24070 */
[----:B-1----:R-:W-:Y:S02]  /*0090*/  ISETP.LE.U32.AND P0, PT, R3, UR10, PT ;  /* 0x0000000a03007c0c */ /* 0x002fe4000bf03070 */
[----:B------:R0:W1:Y:S02]  /*00a0*/  MUFU.RSQ R3, R2 ;  /* 0x0000000200037308 */ /* 0x0000640000001400 */
[----:B--2---:R-:W-:-:S07]  /*00b0*/  ISETP.LT.U32.AND P0, PT, R0, UR4, !P0 ;  /* 0x0000000400007c0c */ /* 0x004fce000c701070 */
[----:B---3--:R-:W-:Y:S06]  /*00c0*/  @!P1 BRA `(.L_x_0) ;  /* 0x0000000000109947 */ /* 0x008fec0003800000 */
[----:B------:R-:W-:-:S07]  /*00d0*/  MOV R6, 0xf0 ;  /* 0x000000f000067802 */ /* 0x000fce0000000f00 */
[----:B01----:R-:W-:Y:S05]  /*00e0*/  CALL.REL.NOINC `($__internal_1_$__cuda_sm20_sqrt_rn_f32_slowpath) ;  /* 0x0000005400ac7944 */ /* 0x003fea0003c00000 */
[----:B------:R-:W-:Y:S01]  /*00f0*/  MOV R3, R4 ;  /* 0x0000000400037202 */ /* 0x000fe20000000f00 */
[----:B------:R-:W-:Y:S06]  /*0100*/  BRA `(.L_x_1) ;  /* 0x0000000000107947 */ /* 0x000fec0003800000 */
.L_x_0:
[----:B-1----:R-:W-:Y:S01]  /*0110*/  FMUL.FTZ R5, R2, R3 ;  /* 0x0000000302057220 */ /* 0x002fe20000410000 */
[----:B------:R-:W-:-:S03]  /*0120*/  FMUL.FTZ R3, R3, 0.5 ;  /* 0x3f00000003037820 */ /* 0x000fc60000410000 */
[----:B0-----:R-:W-:-:S04]  /*0130*/  FFMA R2, -R5, R5, R2 ;  /* 0x0000000505027223 */ /* 0x001fc80000000102 */
[----:B------:R-:W-:-:S07]  /*0140*/  FFMA R3, R2, R3, R5 ;  /* 0x0000000302037223 */ /* 0x000fce0000000005 */
.L_x_1:
[----:B------:R-:W-:Y:S01]  /*0150*/  IADD3 R4, PT, PT, R3, 0x1800000, RZ ;  /* 0x0180000003047810 */ /* 0x000fe20007ffe0ff */
[----:B------:R-:W0:Y:S03]  /*0160*/  S2R R2, SR_TID.X ;  /* 0x0000000000027919 */ /* 0x000e260000002100 */
[----:B------:R-:W-:-:S04]  /*0170*/  LOP3.LUT R4, R4, 0x7f800000, RZ, 0xc0, !PT ;  /* 0x7f80000004047812 */ /* 0x000fc800078ec0ff */
[----:B------:R-:W-:-:S13]  /*0180*/  ISETP.GT.U32.AND P1, PT, R4, 0x1ffffff, PT ;  /* 0x01ffffff0400780c */ /* 0x000fda0003f24070 */
[----:B------:R-:W-:Y:S05]  /*0190*/  @P1 BRA `(.L_x_2) ;  /* 0x00000000000c1947 */ /* 0x000fea0003800000 */
[----:B------:R-:W-:-:S07]  /*01a0*/  MOV R4, 0x1c0 ;  /* 0x000001c000047802 */ /* 0x000fce0000000f00 */
[----:B0-----:R-:W-:Y:S05]  /*01b0*/  CALL.REL.NOINC `($__internal_0_$__cuda_sm20_rcp_rn_f32_slowpath) ;  /* 0x0000005000a87944 */ /* 0x001fea0003c00000 */
[----:B------:R-:W-:Y:S05]  /*01c0*/  BRA `(.L_x_3) ;  /* 0x0000000000107947 */ /* 0x000fea0003800000 */
.L_x_2:
[----:B------:R-:W1:Y:S02]  /*01d0*/  MUFU.RCP R16, R3 ;  /* 0x0000000300107308 */ /* 0x000e640000001000 */
[----:B-1----:R-:W-:-:S04]  /*01e0*/  FFMA R4, R16, R3, -1 ;  /* 0xbf80000010047423 */ /* 0x002fc80000000003 */
[----:B------:R-:W-:-:S04]  /*01f0*/  FADD.FTZ R5, -R4, -RZ ;  /* 0x800000ff04057221 */ /* 0x000fc80000010100 */
[----:B------:R-:W-:-:S07]  /*0200*/  FFMA R16, R16, R5, R16 ;  /* 0x0000000510107223 */ /* 0x000fce0000000010 */
.L_x_3:
[----:B------:R-:W1:Y:S01]  /*0210*/  S2UR UR5, SR_CgaCtaId ;  /* 0x00000000000579c3 */ /* 0x000e620000008800 */
[----:B0-----:R-:W-:Y:S01]  /*0220*/  ISETP.NE.AND P1, PT, R2, RZ, PT ;  /* 0x000000ff0200720c */ /* 0x001fe20003f25270 */
[----:B------:R-:W-:Y:S01]  /*0230*/  UMOV UR4, 0x400 ;  /* 0x0000040000047882 */ /* 0x000fe20000000000 */
[----:B------:R-:W0:Y:S11]  /*0240*/  LDCU UR11, c[0x0][0x3a0] ;  /* 0x00007400ff0b77ac */ /* 0x000e360008000800 */
[----:B------:R-:W-:Y:S01]  /*0250*/  @!P1 MOV R4, 0xf149f2ca ;  /* 0xf149f2ca00049802 */ /* 0x000fe20000000f00 */
[----:B0-----:R-:W-:-:S02]  /*0260*/  UISETP.NE.AND UP0, UPT, UR11, URZ, UPT ;  /* 0x000000ff0b00728c */ /* 0x001fc4000bf05270 */
[----:B-1----:R-:W-:-:S06]  /*0270*/  ULEA UR4, UR5, UR4, 0x18 ;  /* 0x0000000405047291 */ /* 0x002fcc000f8ec0ff */
[----:B------:R-:W-:-:S03]  /*0280*/  LEA R3, R2, UR4, 0x2 ;  /* 0x0000000402037c11 */ /* 0x000fc6000f8e10ff */
[----:B------:R0:W-:Y:S01]  /*0290*/  @!P1 STS [UR4+0x400], R4 ;  /* 0x00040004ff009988 */ /* 0x0001e20008000804 */
[----:B------:R-:W-:Y:S06]  /*02a0*/  BAR.SYNC.DEFER_BLOCKING 0x0 ;  /* 0x0000000000007b1d */ /* 0x000fec0000010000 */
[----:B------:R-:W-:Y:S05]  /*02b0*/  BRA.U !UP0, `(.L_x_4) ;  /* 0x0000001508a87547 */ /* 0x000fea000b800000 */
[----:B------:R-:W1:Y:S01]  /*02c0*/  LDC R18, c[0x0][0x3a4] ;  /* 0x0000e900ff127b82 */ /* 0x000e620000000800 */
[----:B------:R-:W2:Y:S02]  /*02d0*/  LDCU UR4, c[0x0][0x3a0] ;  /* 0x00007400ff0477ac */ /* 0x000ea40008000800 */
[----:B--2---:R-:W-:Y:S01]  /*02e0*/  MOV R17, UR4 ;  /* 0x0000000400117c02 */ /* 0x004fe20008000f00 */
[----:B------:R-:W-:Y:S01]  /*02f0*/  UMOV UR4, URZ ;  /* 0x000000ff00047c82 */ /* 0x000fe20008000000 */
[C---:B-1----:R-:W-:Y:S02]  /*0300*/  LOP3.LUT R21, R18.reuse, 0xf, RZ, 0xc0, !PT ;  /* 0x0000000f12157812 */ /* 0x042fe400078ec0ff */
[----:B------:R-:W-:Y:S02]  /*0310*/  LOP3.LUT R20, R18, 0x7, RZ, 0xc0, !PT ;  /* 0x0000000712147812 */ /* 0x000fe400078ec0ff */
[----:B0-----:R-:W-:Y:S02]  /*0320*/  IADD3 R4, PT, PT, R21, -0x1, RZ ;  /* 0xffffffff15047810 */ /* 0x001fe40007ffe0ff */
[----:B------:R-:W-:-:S02]  /*0330*/  IADD3 R5, PT, PT, R20, -0x1, RZ ;  /* 0xffffffff14057810 */ /* 0x000fc40007ffe0ff */
[----:B------:R-:W-:Y:S02]  /*0340*/  LOP3.LUT R19, R18, 0xfffffff0, RZ, 0xc0, !PT ;  /* 0xfffffff012137812 */ /* 0x000fe400078ec0ff */
[----:B------:R-:W-:Y:S02]  /*0350*/  ISETP.GE.U32.AND P2, PT, R4, 0x7, PT ;  /* 0x000000070400780c */ /* 0x000fe40003f46070 */
[----:B------:R-:W-:Y:S02]  /*0360*/  ISETP.GE.U32.AND P3, PT, R5, 0x3, PT ;  /* 0x000000030500780c */ /* 0x000fe40003f66070 */
[----:B------:R-:W-:-:S11]  /*0370*/  LOP3.LUT R18, R18, 0x3, RZ, 0xc0, !PT ;  /* 0x0000000312127812 */ /* 0x000fd600078ec0ff */
.L_x_19:
[----:B0-----:R-:W0:Y:S01]  /*0380*/  LDCU UR11, c[0x0][0x3a0] ;  /* 0x00007400ff0b77ac */ /* 0x001e220008000800 */
[----:B------:R-:W-:Y:S01]  /*0390*/  IADD3 R12, PT, PT, R2, UR4, RZ ;  /* 0x00000004020c7c10 */ /* 0x000fe2000fffe0ff */
[----:B------:R-:W-:Y:S01]  /*03a0*/  BSSY.RECONVERGENT B0, `(.L_x_5) ;  /* 0x0000104000007945 */ /* 0x000fe20003800200 */
[----:B------:R-:W-:Y:S01]  /*03b0*/  VIMNMX.U32 R25, PT, PT, R17, 0x100, PT ;  /* 0x0000010011197848 */ /* 0x000fe20003fe0000 */
[----:B------:R-:W-:-:S03]  /*03c0*/  HFMA2 R4, -RZ, RZ, -10824, -13904 ;  /* 0xf149f2caff047431 */ /* 0x000fc600000001ff */
[----:B------:R-:W-:-:S04]  /*03d0*/  VIMNMX.U32 R25, PT, PT, R25, 0x1, !PT ;  /* 0x0000000119197848 */ /* 0x000fc80007fe0000 */
[C---:B------:R-:W-:Y:S02]  /*03e0*/  LOP3.LUT R24, R25.reuse, 0x7, RZ, 0xc0, !PT ;  /* 0x0000000719187812 */ /* 0x040fe400078ec0ff */
[----:B------:R-:W-:Y:S02]  /*03f0*/  LOP3.LUT R26, R25, 0xf, RZ, 0xc0, !PT ;  /* 0x0000000f191a7812 */ /* 0x000fe400078ec0ff */
[----:B0-----:R-:W-:-:S13]  /*0400*/  ISETP.GE.U32.OR P1, PT, R12, UR11, !P0 ;  /* 0x0000000b0c007c0c */ /* 0x001fda000c726470 */
[----:B------:R-:W-:Y:S05]  /*0410*/  @P1 BRA `(.L_x_6) ;  /* 0x0000000c00f01947 */ /* 0x000fea0003800000 */
[----:B------:R-:W0:Y:S01]  /*0420*/  LDC R13, c[0x0][0x3a4] ;  /* 0x0000e900ff0d7b82 */ /* 0x000e220000000800 */
[----:B------:R-:W-:Y:S02]  /*0430*/  MOV R15, RZ ;  /* 0x000000ff000f7202 */ /* 0x000fe40000000f00 */
[----:B0-----:R-:W-:-:S13]  /*0440*/  ISETP.NE.AND P1, PT, R13, RZ, PT ;  /* 0x000000ff0d00720c */ /* 0x001fda0003f25270 */
[----:B------:R-:W-:Y:S05]  /*0450*/  @!P1 BRA `(.L_x_7) ;  /* 0x0000000c00dc9947 */ /* 0x000fea0003800000 */
[----:B------:R-:W-:Y:S02]  /*0460*/  ISETP.GE.U32.AND P1, PT, R13, 0x10, PT ;  /* 0x000000100d00780c */ /* 0x000fe40003f26070 */
[----:B------:R-:W-:-:S11]  /*0470*/  CS2R R14, SRZ ;  /* 0x00000000000e7805 */ /* 0x000fd6000001ff00 */
[----:B------:R-:W-:Y:S05]  /*0480*/  @!P1 BRA `(.L_x_8) ;  /* 0x0000000400e09947 */ /* 0x000fea0003800000 */
[----:B------:R-:W-:Y:S01]  /*0490*/  MOV R15, RZ ;  /* 0x000000ff000f7202 */ /* 0x000fe20000000f00 */
[----:B------:R-:W-:-:S06]  /*04a0*/  UMOV UR5, URZ ;  /* 0x000000ff00057c82 */ /* 0x000fcc0008000000 */
.L_x_9:
[----:B------:R-:W0:Y:S01]  /*04b0*/  LDC.64 R6, c[0x0][0x380] ;  /* 0x0000e000ff067b82 */ /* 0x000e220000000a00 */
[-C--:B------:R-:W-:Y:S02]  /*04c0*/  IMAD R27, R0, R13.reuse, UR5 ;  /* 0x00000005001b7e24 */ /* 0x080fe4000f8e020d */
[----:B------:R-:W-:-:S05]  /*04d0*/  IMAD R23, R12, R13, UR5 ;  /* 0x000000050c177e24 */ /* 0x000fca000f8e020d */
[----:B------:R-:W1:Y:S01]  /*04e0*/  LDC.64 R4, c[0x0][0x388] ;  /* 0x0000e200ff047b82 */ /* 0x000e620000000a00 */
[----:B0-----:R-:W-:-:S06]  /*04f0*/  IMAD.WIDE.U32 R10, R27, 0x4, R6 ;  /* 0x000000041b0a7825 */ /* 0x001fcc00078e0006 */
[----:B------:R-:W2:Y:S01]  /*0500*/  LDG.E R10, desc[UR8][R10.64] ;  /* 0x000000080a0a7981 */ /* 0x000ea2000c1e1900 */
[----:B-1----:R-:W-:-:S06]  /*0510*/  IMAD.WIDE.U32 R8, R23, 0x4, R4 ;  /* 0x0000000417087825 */ /* 0x002fcc00078e0004 */
[----:B------:R0:W2:Y:S01]  /*0520*/  LDG.E R8, desc[UR8][R8.64] ;  /* 0x0000000808087981 */ /* 0x0000a2000c1e1900 */
[C---:B------:R-:W-:Y:S01]  /*0530*/  VIADD R14, R27.reuse, 0x2 ;  /* 0x000000021b0e7836 */ /* 0x040fe20000000000 */
[----:B------:R-:W-:Y:S02]  /*0540*/  IADD3 R29, PT, PT, R27, 0x1, RZ ;  /* 0x000000011b1d7810 */ /* 0x000fe40007ffe0ff */
[----:B0-----:R-:W-:-:S03]  /*0550*/  IADD3 R9, PT, PT, R23, 0x1, RZ ;  /* 0x0000000117097810 */ /* 0x001fc60007ffe0ff */
[----:B------:R-:W-:-:S06]  /*0560*/  IMAD.WIDE.U32 R28, R29, 0x4, R6 ;  /* 0x000000041d1c7825 */ /* 0x000fcc00078e0006 */
[----:B------:R-:W3:Y:S01]  /*0570*/  LDG.E R29, desc[UR8][R28.64] ;  /* 0x000000081c1d7981 */ /* 0x000ee2000c1e1900 */
[----:B--2---:R-:W-:Y:S01]  /*0580*/  FFMA R22, R10, R8, R15 ;  /* 0x000000080a167223 */ /* 0x004fe2000000000f */
[----:B------:R-:W-:-:S05]  /*0590*/  IMAD.WIDE.U32 R14, R14, 0x4, R6 ;  /* 0x000000040e0e7825 */ /* 0x000fca00078e0006 */
[----:B------:R0:W2:Y:S02]  /*05a0*/  LDG.E R10, desc[UR8][R14.64] ;  /* 0x000000080e0a7981 */ /* 0x0000a4000c1e1900 */
[----:B0-----:R-:W-:Y:S01]  /*05b0*/  IMAD.WIDE.U32 R14, R9, 0x4, R4 ;  /* 0x00000004090e7825 */ /* 0x001fe200078e0004 */
[----:B------:R-:W-:-:S04]  /*05c0*/  IADD3 R9, PT, PT, R23, 0x2, RZ ;  /* 0x0000000217097810 */ /* 0x000fc80007ffe0ff */
[----:B------:R-:W3:Y:S01]  /*05d0*/  LDG.E R11, desc[UR8][R14.64] ;  /* 0x000000080e0b7981 */ /* 0x000ee2000c1e1900 */
[----:B------:R-:W-:-:S06]  /*05e0*/  IMAD.WIDE.U32 R8, R9, 0x4, R4 ;  /* 0x0000000409087825 */ /* 0x000fcc00078e0004 */
[----:B------:R0:W2:Y:S02]  /*05f0*/  LDG.E R8, desc[UR8][R8.64] ;  /* 0x0000000808087981 */ /* 0x0000a4000c1e1900 */
[----:B0-----:R-:W-:Y:S02]  /*0600*/  IADD3 R9, PT, PT, R27, 0x3, RZ ;  /* 0x000000031b097810 */ /* 0x001fe40007ffe0ff */
[----:B------:R-:W-:-:S05]  /*0610*/  IADD3 R15, PT, PT, R23, 0x4, RZ ;  /* 0x00000004170f7810 */ /* 0x000fca0007ffe0ff */
[----:B------:R-:W-:-:S06]  /*0620*/  IMAD.WIDE.U32 R14, R15, 0x4, R4 ;  /* 0x000000040f0e7825 */ /* 0x000fcc00078e0004 */
[----:B------:R-:W4:Y:S01]  /*0630*/  LDG.E R15, desc[UR8][R14.64] ;  /* 0x000000080e0f7981 */ /* 0x000f22000c1e1900 */
[----:B---3--:R-:W-:Y:S01]  /*0640*/  FFMA R11, R29, R11, R22 ;  /* 0x0000000b1d0b7223 */ /* 0x008fe20000000016 */
[----:B------:R-:W-:-:S03]  /*0650*/  IADD3 R29, PT, PT, R27, 0x4, RZ ;  /* 0x000000041b1d7810 */ /* 0x000fc60007ffe0ff */
[----:B--2---:R-:W-:Y:S01]  /*0660*/  FFMA R22, R10, R8, R11 ;  /* 0x000000080a167223 */ /* 0x004fe2000000000b */
[----:B------:R-:W-:-:S04]  /*0670*/  IMAD.WIDE.U32 R10, R9, 0x4, R6 ;  /* 0x00000004090a7825 */ /* 0x000fc800078e0006 */
[----:B------:R-:W-:Y:S01]  /*0680*/  IMAD.WIDE.U32 R8, R29, 0x4, R6 ;  /* 0x000000041d087825 */ /* 0x000fe200078e0006 */
[----:B------:R-:W-:Y:S01]  /*0690*/  IADD3 R29, PT, PT, R23, 0x3, RZ ;  /* 0x00000003171d7810 */ /* 0x000fe20007ffe0ff */
[----:B------:R-:W2:Y:S04]  /*06a0*/  LDG.E R11, desc[UR8][R10.64] ;  /* 0x000000080a0b7981 */ /* 0x000ea8000c1e1900 */
[----:B------:R-:W-:Y:S01]  /*06b0*/  IMAD.WIDE.U32 R28, R29, 0x4, R4 ;  /* 0x000000041d1c7825 */ /* 0x000fe200078e0004 */
[----:B------:R-:W4:Y:S05]  /*06c0*/  LDG.E R8, desc[UR8][R8.64] ;  /* 0x0000000808087981 */ /* 0x000f2a000c1e1900 */
[----:B------:R0:W2:Y:S02]  /*06d0*/  LDG.E R28, desc[UR8][R28.64] ;  /* 0x000000081c1c7981 */ /* 0x0000a4000c1e1900 */
[----:B0-----:R-:W-:-:S02]  /*06e0*/  IADD3 R29, PT, PT, R23, 0x5, RZ ;  /* 0x00000005171d7810 */ /* 0x001fc40007ffe0ff */
[----:B------:R-:W-:Y:S01]  /*06f0*/  IADD3 R9, PT, PT, R27, 0x6, RZ ;  /* 0x000000061b097810 */ /* 0x000fe20007ffe0ff */
[----:B--2---:R-:W-:Y:S01]  /*0700*/  FFMA R22, R11, R28, R22 ;  /* 0x0000001c0b167223 */ /* 0x004fe20000000016 */
[----:B------:R-:W-:Y:S01]  /*0710*/  IADD3 R11, PT, PT, R27, 0x5, RZ ;  /* 0x000000051b0b7810 */ /* 0x000fe20007ffe0ff */
[----:B------:R-:W-:-:S04]  /*0720*/  IMAD.WIDE.U32 R28, R29, 0x4, R4 ;  /* 0x000000041d1c7825 */ /* 0x000fc800078e0004 */
[----:B------:R-:W-:-:S04]  /*0730*/  IMAD.WIDE.U32 R10, R11, 0x4, R6 ;  /* 0x000000040b0a7825 */ /* 0x000fc800078e0006 */
[----:B----4-:R-:W-:Y:S01]  /*0740*/  FFMA R22, R8, R15, R22 ;  /* 0x0000000f08167223 */ /* 0x010fe20000000016 */
[----:B------:R-:W-:Y:S01]  /*0750*/  IADD3 R15, PT, PT, R23, 0x6, RZ ;  /* 0x00000006170f7810 */ /* 0x000fe20007ffe0ff */
[----:B------:R0:W2:Y:S04]  /*0760*/  LDG.E R28, desc[UR8][R28.64] ;  /* 0x000000081c1c7981 */ /* 0x0000a8000c1e1900 */
[----:B------:R-:W2:Y:S01]  /*0770*/  LDG.E R11, desc[UR8][R10.64] ;  /* 0x000000080a0b7981 */ /* 0x000ea2000c1e1900 */
[----:B------:R-:W-:-:S04]  /*0780*/  IMAD.WIDE.U32 R8, R9, 0x4, R6 ;  /* 0x0000000409087825 */ /* 0x000fc800078e0006 */
[----:B------:R-:W-:Y:S02]  /*0790*/  IMAD.WIDE.U32 R14, R15, 0x4, R4 ;  /* 0x000000040f0e7825 */ /* 0x000fe400078e0004 */
[----:B------:R1:W3:Y:S04]  /*07a0*/  LDG.E R8, desc[UR8][R8.64] ;  /* 0x0000000808087981 */ /* 0x0002e8000c1e1900 */
[----:B------:R-:W3:Y:S01]  /*07b0*/  LDG.E R15, desc[UR8][R14.64] ;  /* 0x000000080e0f7981 */ /* 0x000ee2000c1e1900 */
[----:B0-----:R-:W-:Y:S01]  /*07c0*/  IADD3 R29, PT, PT, R23, 0x7, RZ ;  /* 0x00000007171d7810 */ /* 0x001fe20007ffe0ff */
[----:B-1----:R-:W-:Y:S02]  /*07d0*/  VIADD R9, R27, 0x8 ;  /* 0x000000081b097836 */ /* 0x002fe40000000000 */
[----:B--2---:R-:W-:Y:S01]  /*07e0*/  FFMA R22, R11, R28, R22 ;  /* 0x0000001c0b167223 */ /* 0x004fe20000000016 */
[----:B------:R-:W-:Y:S01]  /*07f0*/  IADD3 R11, PT, PT, R27, 0x7, RZ ;  /* 0x000000071b0b7810 */ /* 0x000fe20007ffe0ff */
[----:B------:R-:W-:-:S04]  /*0800*/  IMAD.WIDE.U32 R28, R29, 0x4, R4 ;  /* 0x000000041d1c7825 */ /* 0x000fc800078e0004 */
[----:B------:R-:W-:Y:S02]  /*0810*/  IMAD.WIDE.U32 R10, R11, 0x4, R6 ;  /* 0x000000040b0a7825 */ /* 0x000fe400078e0006 */
[----:B------:R0:W2:Y:S02]  /*0820*/  LDG.E R28, desc[UR8][R28.64] ;  /* 0x000000081c1c7981 */ /* 0x0000a4000c1e1900 */
[----:B---3--:R-:W-:Y:S01]  /*0830*/  FFMA R22, R8, R15, R22 ;  /* 0x0000000f08167223 */ /* 0x008fe20000000016 */
[----:B------:R-:W-:Y:S01]  /*0840*/  IADD3 R15, PT, PT, R23, 0x8, RZ ;  /* 0x00000008170f7810 */ /* 0x000fe20007ffe0ff */
[----:B------:R-:W2:Y:S01]  /*0850*/  LDG.E R11, desc[UR8][R10.64] ;  /* 0x000000080a0b7981 */ /* 0x000ea2000c1e1900 */
[----:B------:R-:W-:-:S04]  /*0860*/  IMAD.WIDE.U32 R8, R9, 0x4, R6 ;  /* 0x0000000409087825 */ /* 0x000fc800078e0006 */
[----:B------:R-:W-:Y:S02]  /*0870*/  IMAD.WIDE.U32 R14, R15, 0x4, R4 ;  /* 0x000000040f0e7825 */ /* 0x000fe400078e0004 */
[----:B------:R1:W3:Y:S04]  /*0880*/  LDG.E R8, desc[UR8][R8.64] ;  /* 0x0000000808087981 */ /* 0x0002e8000c1e1900 */
[----:B------:R-:W3:Y:S01]  /*0890*/  LDG.E R15, desc[UR8][R14.64] ;  /* 0x000000080e0f7981 */ /* 0x000ee2000c1e1900 */
[----:B0-----:R-:W-:Y:S02]  /*08a0*/  IADD3 R29, PT, PT, R23, 0x9, RZ ;  /* 0x00000009171d7810 */ /* 0x001fe40007ffe0ff */
[----:B-1----:R-:W-:Y:S01]  /*08b0*/  IADD3 R9, PT, PT, R27, 0xa, RZ ;  /* 0x0000000a1b097810 */ /* 0x002fe20007ffe0ff */
        /* <DEDUP_REMOVED lines=15> */
[----:B------:R-:W-:-:S05]  /*09b0*/  IADD3 R11, PT, PT, R27, 0xb, RZ ;  /* 0x0000000b1b0b7810 */ /* 0x000fca0007ffe0ff */
[----:B------:R-:W-:-:S04]  /*09c0*/  IMAD.WIDE.U32 R10, R11, 0x4, R6 ;  /* 0x000000040b0a7825 */ /* 0x000fc800078e0006 */
[----:B---3--:R-:W-:Y:S02]  /*09d0*/  FFMA R22, R8, R15, R22 ;  /* 0x0000000f08167223 */ /* 0x008fe40000000016 */
[----:B------:R0:W2:Y:S01]  /*09e0*/  LDG.E R15, desc[UR8][R10.64] ;  /* 0x000000080a0f7981 */ /* 0x0000a2000c1e1900 */
[----:B------:R-:W-:-:S06]  /*09f0*/  IMAD.WIDE.U32 R8, R9, 0x4, R6 ;  /* 0x0000000409087825 */ /* 0x000fcc00078e0006 */
[----:B------:R-:W3:Y:S01]  /*0a00*/  LDG.E R8, desc[UR8][R8.64] ;  /* 0x0000000808087981 */ /* 0x000ee2000c1e1900 */
[----:B0-----:R-:W-:Y:S01]  /*0a10*/  IMAD.WIDE.U32 R10, R29, 0x4, R4 ;  /* 0x000000041d0a7825 */ /* 0x001fe200078e0004 */
[----:B------:R-:W-:-:S04]  /*0a20*/  IADD3 R29, PT, PT, R23, 0xc, RZ ;  /* 0x0000000c171d7810 */ /* 0x000fc80007ffe0ff */
[----:B------:R0:W2:Y:S01]  /*0a30*/  LDG.E R14, desc[UR8][R10.64] ;  /* 0x000000080a0e7981 */ /* 0x0000a2000c1e1900 */
[----:B------:R-:W-:-:S06]  /*0a40*/  IMAD.WIDE.U32 R28, R29, 0x4, R4 ;  /* 0x000000041d1c7825 */ /* 0x000fcc00078e0004 */
[----:B------:R1:W3:Y:S01]  /*0a50*/  LDG.E R28, desc[UR8][R28.64] ;  /* 0x000000081c1c7981 */ /* 0x0002e2000c1e1900 */
[----:B0-----:R-:W-:Y:S01]  /*0a60*/  IADD3 R11, PT, PT, R23, 0xd, RZ ;  /* 0x0000000d170b7810 */ /* 0x001fe20007ffe0ff */
[----:B------:R-:W-:-:S04]  /*0a70*/  VIADD R9, R27, 0xe ;  /* 0x0000000e1b097836 */ /* 0x000fc80000000000 */
[----:B------:R-:W-:Y:S01]  /*0a80*/  IMAD.WIDE.U32 R10, R11, 0x4, R4 ;  /* 0x000000040b0a7825 */ /* 0x000fe200078e0004 */
[C---:B-1----:R-:W-:Y:S02]  /*0a90*/  IADD3 R29, PT, PT, R23.reuse, 0xe, RZ ;  /* 0x0000000e171d7810 */ /* 0x042fe40007ffe0ff */
[----:B------:R-:W-:-:S03]  /*0aa0*/  IADD3 R23, PT, PT, R23, 0xf, RZ ;  /* 0x0000000f17177810 */ /* 0x000fc60007ffe0ff */
[----:B------:R-:W4:Y:S01]  /*0ab0*/  LDG.E R10, desc[UR8][R10.64] ;  /* 0x000000080a0a7981 */ /* 0x000f22000c1e1900 */
[----:B--2---:R-:W-:Y:S01]  /*0ac0*/  FFMA R15, R15, R14, R22 ;  /* 0x0000000e0f0f7223 */ /* 0x004fe20000000016 */
[C---:B------:R-:W-:Y:S02]  /*0ad0*/  IADD3 R14, PT, PT, R27.reuse, 0xd, RZ ;  /* 0x0000000d1b0e7810 */ /* 0x040fe40007ffe0ff */
[----:B------:R-:W-:Y:S01]  /*0ae0*/  IADD3 R27, PT, PT, R27, 0xf, RZ ;  /* 0x0000000f1b1b7810 */ /* 0x000fe20007ffe0ff */
[----:B---3--:R-:W-:Y:S02]  /*0af0*/  FFMA R22, R8, R28, R15 ;  /* 0x0000001c08167223 */ /* 0x008fe4000000000f */
[----:B------:R-:W-:-:S04]  /*0b00*/  IMAD.WIDE.U32 R14, R14, 0x4, R6 ;  /* 0x000000040e0e7825 */ /* 0x000fc800078e0006 */
[----:B------:R-:W-:Y:S02]  /*0b10*/  IMAD.WIDE.U32 R8, R9, 0x4, R6 ;  /* 0x0000000409087825 */ /* 0x000fe400078e0006 */
[----:B------:R-:W4:Y:S02]  /*0b20*/  LDG.E R15, desc[UR8][R14.64] ;  /* 0x000000080e0f7981 */ /* 0x000f24000c1e1900 */
[----:B------:R-:W-:Y:S02]  /*0b30*/  IMAD.WIDE.U32 R28, R29, 0x4, R4 ;  /* 0x000000041d1c7825 */ /* 0x000fe400078e0004 */
[----:B------:R-:W2:Y:S02]  /*0b40*/  LDG.E R8, desc[UR8][R8.64] ;  /* 0x0000000808087981 */ /* 0x000ea4000c1e1900 */
[----:B------:R-:W-:Y:S02]  /*0b50*/  IMAD.WIDE.U32 R6, R27, 0x4, R6 ;  /* 0x000000041b067825 */ /* 0x000fe400078e0006 */
[----:B------:R-:W2:Y:S02]  /*0b60*/  LDG.E R28, desc[UR8][R28.64] ;  /* 0x000000081c1c7981 */ /* 0x000ea4000c1e1900 */
[----:B------:R-:W-:-:S02]  /*0b70*/  IMAD.WIDE.U32 R4, R23, 0x4, R4 ;  /* 0x0000000417047825 */ /* 0x000fc400078e0004 */
[----:B------:R-:W3:Y:S04]  /*0b80*/  LDG.E R6, desc[UR8][R6.64] ;  /* 0x0000000806067981 */ /* 0x000ee8000c1e1900 */
[----:B------:R-:W3:Y:S01]  /*0b90*/  LDG.E R4, desc[UR8][R4.64] ;  /* 0x0000000804047981 */ /* 0x000ee2000c1e1900 */
[----:B------:R-:W-:-:S06]  /*0ba0*/  UIADD3 UR5, UPT, UPT, UR5, 0x10, URZ ;  /* 0x0000001005057890 */ /* 0x000fcc000fffe0ff */
[----:B------:R-:W-:Y:S01]  /*0bb0*/  ISETP.NE.AND P1, PT, R19, UR5, PT ;  /* 0x0000000513007c0c */ /* 0x000fe2000bf25270 */
[----:B----4-:R-:W-:-:S04]  /*0bc0*/  FFMA R15, R15, R10, R22 ;  /* 0x0000000a0f0f7223 */ /* 0x010fc80000000016 */
[----:B--2---:R-:W-:-:S04]  /*0bd0*/  FFMA R15, R8, R28, R15 ;  /* 0x0000001c080f7223 */ /* 0x004fc8000000000f */
[----:B---3--:R-:W-:-:S04]  /*0be0*/  FFMA R15, R6, R4, R15 ;  /* 0x00000004060f7223 */ /* 0x008fc8000000000f */
[----:B------:R-:W-:Y:S05]  /*0bf0*/  @P1 BRA `(.L_x_9) ;  /* 0xfffffff8002c1947 */ /* 0x000fea000383ffff */
[----:B------:R-:W-:-:S07]  /*0c00*/  MOV R14, R19 ;  /* 0x00000013000e7202 */ /* 0x000fce0000000f00 */
.L_x_8:
[----:B------:R-:W-:-:S13]  /*0c10*/  ISETP.NE.AND P1, PT, R21, RZ, PT ;  /* 0x000000ff1500720c */ /* 0x000fda0003f25270 */
[----:B------:R-:W-:Y:S05]  /*0c20*/  @!P1 BRA `(.L_x_7) ;  /* 0x0000000400e89947 */ /* 0x000fea0003800000 */
[----:B------:R-:W-:Y:S01]  /*0c30*/  ISETP.NE.AND P1, PT, R20, RZ, PT ;  /* 0x000000ff1400720c */ /* 0x000fe20003f25270 */
[----:B------:R-:W-:-:S12]  /*0c40*/  @!P2 BRA `(.L_x_10) ;  /* 0x0000000000eca947 */ /* 0x000fd80003800000 */
[----:B------:R-:W0:Y:S01]  /*0c50*/  LDC.64 R6, c[0x0][0x380] ;  /* 0x0000e000ff067b82 */ /* 0x000e220000000a00 */
[-CC-:B------:R-:W-:Y:S02]  /*0c60*/  IMAD R27, R0, R13.reuse, R14.reuse ;  /* 0x0000000d001b7224 */ /* 0x180fe400078e020e */
[----:B------:R-:W-:-:S05]  /*0c70*/  IMAD R23, R12, R13, R14 ;  /* 0x0000000d0c177224 */ /* 0x000fca00078e020e */
[----:B------:R-:W1:Y:S01]  /*0c80*/  LDC.64 R4, c[0x0][0x388] ;  /* 0x0000e200ff047b82 */ /* 0x000e620000000a00 */
[----:B0-----:R-:W-:-:S06]  /*0c90*/  IMAD.WIDE.U32 R10, R27, 0x4, R6 ;  /* 0x000000041b0a7825 */ /* 0x001fcc00078e0006 */
[----:B------:R-:W2:Y:S01]  /*0ca0*/  LDG.E R10, desc[UR8][R10.64] ;  /* 0x000000080a0a7981 */ /* 0x000ea2000c1e1900 */
[----:B-1----:R-:W-:-:S06]  /*0cb0*/  IMAD.WIDE.U32 R8, R23, 0x4, R4 ;  /* 0x0000000417087825 */ /* 0x002fcc00078e0004 */
[----:B------:R-:W2:Y:S01]  /*0cc0*/  LDG.E R8, desc[UR8][R8.64] ;  /* 0x0000000808087981 */ /* 0x000ea2000c1e1900 */
[----:B------:R-:W-:Y:S02]  /*0cd0*/  IADD3 R29, PT, PT, R27, 0x1, RZ ;  /* 0x000000011b1d7810 */ /* 0x000fe40007ffe0ff */
[----:B------:R-:W-:-:S03]  /*0ce0*/  IADD3 R22, PT, PT, R23, 0x1, RZ ;  /* 0x0000000117167810 */ /* 0x000fc60007ffe0ff */
[----:B------:R-:W-:-:S06]  /*0cf0*/  IMAD.WIDE.U32 R28, R29, 0x4, R6 ;  /* 0x000000041d1c7825 */ /* 0x000fcc00078e0006 */
[----:B------:R0:W3:Y:S01]  /*0d00*/  LDG.E R28, desc[UR8][R28.64] ;  /* 0x000000081c1c7981 */ /* 0x0000e2000c1e1900 */
[----:B--2---:R-:W-:Y:S01]  /*0d10*/  FFMA R15, R10, R8, R15 ;  /* 0x000000080a0f7223 */ /* 0x004fe2000000000f */
[----:B------:R-:W-:-:S05]  /*0d20*/  IMAD.WIDE.U32 R10, R22, 0x4, R4 ;  /* 0x00000004160a7825 */ /* 0x000fca00078e0004 */
[----:B------:R-:W3:Y:S01]  /*0d30*/  LDG.E R22, desc[UR8][R10.64] ;  /* 0x000000080a167981 */ /* 0x000ee2000c1e1900 */
[----:B0-----:R-:W-:Y:S01]  /*0d40*/  IADD3 R29, PT, PT, R23, 0x2, RZ ;  /* 0x00000002171d7810 */ /* 0x001fe20007ffe0ff */
[----:B---3--:R-:W-:Y:S01]  /*0d50*/  FFMA R15, R28, R22, R15 ;  /* 0x000000161c0f7223 */ /* 0x008fe2000000000f */
[----:B------:R-:W-:-:S03]  /*0d60*/  IADD3 R22, PT, PT, R27, 0x2, RZ ;  /* 0x000000021b167810 */ /* 0x000fc60007ffe0ff */
[----:B------:R-:W-:-:S04]  /*0d70*/  IMAD.WIDE.U32 R28, R29, 0x4, R4 ;  /* 0x000000041d1c7825 */ /* 0x000fc800078e0004 */
[----:B------:R-:W-:Y:S02]  /*0d80*/  IMAD.WIDE.U32 R8, R22, 0x4, R6 ;  /* 0x0000000416087825 */ /* 0x000fe400078e0006 */
[----:B------:R-:W2:Y:S04]  /*0d90*/  LDG.E R22, desc[UR8][R28.64] ;  /* 0x000000081c167981 */ /* 0x000ea8000c1e1900 */
[----:B------:R-:W2:Y:S01]  /*0da0*/  LDG.E R8, desc[UR8][R8.64] ;  /* 0x0000000808087981 */ /* 0x000ea2000c1e1900 */
[----:B------:R-:W-:-:S05]  /*0db0*/  IADD3 R11, PT, PT, R23, 0x3, RZ ;  /* 0x00000003170b7810 */ /* 0x000fca0007ffe0ff */
[----:B------:R-:W-:-:S06]  /*0dc0*/  IMAD.WIDE.U32 R10, R11, 0x4, R4 ;  /* 0x000000040b0a7825 */ /* 0x000fcc00078e0004 */
[----:B------:R-:W3:Y:S01]  /*0dd0*/  LDG.E R10, desc[UR8][R10.64] ;  /* 0x000000080a0a7981 */ /* 0x000ee2000c1e1900 */
[----:B--2---:R-:W-:Y:S01]  /*0de0*/  FFMA R15, R8, R22, R15 ;  /* 0x00000016080f7223 */ /* 0x004fe2000000000f */
[----:B------:R-:W-:-:S05]  /*0df0*/  IADD3 R22, PT, PT, R27, 0x3, RZ ;  /* 0x000000031b167810 */ /* 0x000fca0007ffe0ff */
[----:B------:R-:W-:-:S05]  /*0e00*/  IMAD.WIDE.U32 R8, R22, 0x4, R6 ;  /* 0x0000000416087825 */ /* 0x000fca00078e0006 */
[----:B------:R-:W3:Y:S01]  /*0e10*/  LDG.E R22, desc[UR8][R8.64] ;  /* 0x0000000808167981 */ /* 0x000ee2000c1e1900 */
[----:B------:R-:W-:-:S05]  /*0e20*/  IADD3 R29, PT, PT, R23, 0x4, RZ ;  /* 0x00000004171d7810 */ /* 0x000fca0007ffe0ff */
[----:B------:R-:W-:-:S06]  /*0e30*/  IMAD.WIDE.U32 R28, R29, 0x4, R4 ;  /* 0x000000041d1c7825 */ /* 0x000fcc00078e0004 */
[----:B------:R0:W2:Y:S01]  /*0e40*/  LDG.E R28, desc[UR8][R28.64] ;  /* 0x000000081c1c7981 */ /* 0x0000a2000c1e1900 */
[----:B---3--:R-:W-:Y:S01]  /*0e50*/  FFMA R15, R22, R10, R15 ;  /* 0x0000000a160f7223 */ /* 0x008fe2000000000f */
[----:B------:R-:W-:-:S04]  /*0e60*/  VIADD R22, R27, 0x4 ;  /* 0x000000041b167836 */ /* 0x000fc80000000000 */
[----:B------:R-:W-:-:S05]  /*0e70*/  IMAD.WIDE.U32 R8, R22, 0x4, R6 ;  /* 0x0000000416087825 */ /* 0x000fca00078e0006 */
[----:B------:R1:W2:Y:S01]  /*0e80*/  LDG.E R22, desc[UR8][R8.64] ;  /* 0x0000000808167981 */ /* 0x0002a2000c1e1900 */
[C---:B------:R-:W-:Y:S02]  /*0e90*/  IADD3 R11, PT, PT, R27.reuse, 0x5, RZ ;  /* 0x000000051b0b7810 */ /* 0x040fe40007ffe0ff */
[----:B0-----:R-:W-:-:S03]  /*0ea0*/  IADD3 R29, PT, PT, R27, 0x6, RZ ;  /* 0x000000061b1d7810 */ /* 0x001fc60007ffe0ff */
[----:B-1----:R-:W-:Y:S01]  /*0eb0*/  IMAD.WIDE.U32 R8, R11, 0x4, R6 ;  /* 0x000000040b087825 */ /* 0x002fe200078e0006 */
[----:B------:R-:W-:Y:S02]  /*0ec0*/  IADD3 R11, PT, PT, R23, 0x5, RZ ;  /* 0x00000005170b7810 */ /* 0x000fe40007ffe0ff */
[----:B------:R-:W-:-:S03]  /*0ed0*/  IADD3 R27, PT, PT, R27, 0x7, RZ ;  /* 0x000000071b1b7810 */ /* 0x000fc60007ffe0ff */
[----:B------:R-:W-:-:S06]  /*0ee0*/  IMAD.WIDE.U32 R10, R11, 0x4, R4 ;  /* 0x000000040b0a7825 */ /* 0x000fcc00078e0004 */
[----:B------:R-:W3:Y:S01]  /*0ef0*/  LDG.E R10, desc[UR8][R10.64] ;  /* 0x000000080a0a7981 */ /* 0x000ee2000c1e1900 */
[----:B--2---:R-:W-:-:S03]  /*0f00*/  FFMA R15, R22, R28, R15 ;  /* 0x0000001c160f7223 */ /* 0x004fc6000000000f */
[----:B------:R0:W3:Y:S02]  /*0f10*/  LDG.E R22, desc[UR8][R8.64] ;  /* 0x0000000808167981 */ /* 0x0000e4000c1e1900 */
[----:B0-----:R-:W-:Y:S01]  /*0f20*/  IMAD.WIDE.U32 R8, R29, 0x4, R6 ;  /* 0x000000041d087825 */ /* 0x001fe200078e0006 */
[C---:B------:R-:W-:Y:S02]  /*0f30*/  IADD3 R29, PT, PT, R23.reuse, 0x6, RZ ;  /* 0x00000006171d7810 */ /* 0x040fe40007ffe0ff */
[----:B------:R-:W-:-:S03]  /*0f40*/  IADD3 R23, PT, PT, R23, 0x7, RZ ;  /* 0x0000000717177810 */ /* 0x000fc60007ffe0ff */
[----:B------:R-:W-:-:S04]  /*0f50*/  IMAD.WIDE.U32 R28, R29, 0x4, R4 ;  /* 0x000000041d1c7825 */ /* 0x000fc800078e0004 */
[----:B------:R-:W-:Y:S02]  /*0f60*/  IMAD.WIDE.U32 R6, R27, 0x4, R6 ;  /* 0x000000041b067825 */ /* 0x000fe400078e0006 */
[----:B------:R-:W2:Y:S02]  /*0f70*/  LDG.E R27, desc[UR8][R8.64] ;  /* 0x00000008081b7981 */ /* 0x000ea4000c1e1900 */
[----:B------:R-:W-:Y:S02]  /*0f80*/  IMAD.WIDE.U32 R4, R23, 0x4, R4 ;  /* 0x0000000417047825 */ /* 0x000fe400078e0004 */
[----:B------:R-:W2:Y:S04]  /*0f90*/  LDG.E R28, desc[UR8][R28.64] ;  /* 0x000000081c1c7981 */ /* 0x000ea8000c1e1900 */
[----:B------:R-:W4:Y:S04]  /*0fa0*/  LDG.E R7, desc[UR8][R6.64] ;  /* 0x0000000806077981 */ /* 0x000f28000c1e1900 */
[----:B------:R-:W4:Y:S01]  /*0fb0*/  LDG.E R4, desc[UR8][R4.64] ;  /* 0x0000000804047981 */ /* 0x000f22000c1e1900 */
[----:B------:R-:W-:Y:S01]  /*0fc0*/  IADD3 R14, PT, PT, R14, 0x8, RZ ;  /* 0x000000080e0e7810 */ /* 0x000fe20007ffe0ff */
[----:B---3--:R-:W-:-:S04]  /*0fd0*/  FFMA R10, R22, R10, R15 ;  /* 0x0000000a160a7223 */ /* 0x008fc8000000000f */
[----:B--2---:R-:W-:-:S04]  /*0fe0*/  FFMA R10, R27, R28, R10 ;  /* 0x0000001c1b0a7223 */ /* 0x004fc8000000000a */
[----:B----4-:R-:W-:-:S07]  /*0ff0*/  FFMA R15, R7, R4, R10 ;  /* 0x00000004070f7223 */ /* 0x010fce000000000a */
.L_x_10:
        /* <DEDUP_REMOVED lines=11> */
[C---:B------:R-:W-:Y:S01]  /*10b0*/  IADD3 R27, PT, PT, R11.reuse, 0x1, RZ ;  /* 0x000000010b1b7810 */ /* 0x040fe20007ffe0ff */
[----:B------:R-:W-:Y:S02]  /*10c0*/  VIADD R8, R11, 0x3 ;  /* 0x000000030b087836 */ /* 0x000fe40000000000 */
[----:B--2---:R-:W-:Y:S02]  /*10d0*/  FFMA R15, R22, R28, R15 ;  /* 0x0000001c160f7223 */ /* 0x004fe4000000000f */
[----:B------:R-:W-:Y:S01]  /*10e0*/  IMAD.WIDE.U32 R22, R27, 0x4, R4 ;  /* 0x000000041b167825 */ /* 0x000fe200078e0004 */
[----:B------:R-:W-:-:S05]  /*10f0*/  IADD3 R27, PT, PT, R9, 0x1, RZ ;  /* 0x00000001091b7810 */ /* 0x000fca0007ffe0ff */
[----:B------:R-:W-:Y:S01]  /*1100*/  IMAD.WIDE.U32 R28, R27, 0x4, R6 ;  /* 0x000000041b1c7825 */ /* 0x000fe200078e0006 */
[----:B------:R-:W-:Y:S01]  /*1110*/  IADD3 R27, PT, PT, R11, 0x2, RZ ;  /* 0x000000020b1b7810 */ /* 0x000fe20007ffe0ff */
[----:B------:R-:W2:Y:S04]  /*1120*/  LDG.E R22, desc[UR8][R22.64] ;  /* 0x0000000816167981 */ /* 0x000ea8000c1e1900 */
[----:B------:R-:W-:Y:S01]  /*1130*/  IMAD.WIDE.U32 R10, R27, 0x4, R4 ;  /* 0x000000041b0a7825 */ /* 0x000fe200078e0004 */
[----:B------:R-:W-:-:S03]  /*1140*/  IADD3 R27, PT, PT, R9, 0x2, RZ ;  /* 0x00000002091b7810 */ /* 0x000fc60007ffe0ff */
[----:B------:R-:W-:Y:S02]  /*1150*/  IMAD.WIDE.U32 R4, R8, 0x4, R4 ;  /* 0x0000000408047825 */ /* 0x000fe400078e0004 */
[----:B------:R0:W3:Y:S04]  /*1160*/  LDG.E R10, desc[UR8][R10.64] ;  /* 0x000000080a0a7981 */ /* 0x0000e8000c1e1900 */
[----:B------:R-:W2:Y:S04]  /*1170*/  LDG.E R23, desc[UR8][R28.64] ;  /* 0x000000081c177981 */ /* 0x000ea8000c1e1900 */
[----:B------:R-:W4:Y:S01]  /*1180*/  LDG.E R4, desc[UR8][R4.64] ;  /* 0x0000000804047981 */ /* 0x000f22000c1e1900 */
[----:B0-----:R-:W-:Y:S01]  /*1190*/  IADD3 R11, PT, PT, R9, 0x3, RZ ;  /* 0x00000003090b7810 */ /* 0x001fe20007ffe0ff */
[----:B------:R-:W-:-:S04]  /*11a0*/  IMAD.WIDE.U32 R8, R27, 0x4, R6 ;  /* 0x000000041b087825 */ /* 0x000fc800078e0006 */
[----:B------:R-:W-:Y:S02]  /*11b0*/  IMAD.WIDE.U32 R6, R11, 0x4, R6 ;  /* 0x000000040b067825 */ /* 0x000fe400078e0006 */
[----:B------:R-:W3:Y:S04]  /*11c0*/  LDG.E R8, desc[UR8][R8.64] ;  /* 0x0000000808087981 */ /* 0x000ee8000c1e1900 */
[----:B------:R-:W4:Y:S01]  /*11d0*/  LDG.E R6, desc[UR8][R6.64] ;  /* 0x0000000806067981 */ /* 0x000f22000c1e1900 */
[----:B------:R-:W-:Y:S01]  /*11e0*/  IADD3 R14, PT, PT, R14, 0x4, RZ ;  /* 0x000000040e0e7810 */ /* 0x000fe20007ffe0ff */
[----:B--2---:R-:W-:-:S04]  /*11f0*/  FFMA R15, R22, R23, R15 ;  /* 0x00000017160f7223 */ /* 0x004fc8000000000f */
[----:B---3--:R-:W-:-:S04]  /*1200*/  FFMA R15, R10, R8, R15 ;  /* 0x000000080a0f7223 */ /* 0x008fc8000000000f */
[----:B----4-:R-:W-:-:S07]  /*1210*/  FFMA R15, R4, R6, R15 ;  /* 0x00000006040f7223 */ /* 0x010fce000000000f */
.L_x_11:
[----:B------:R-:W-:Y:S05]  /*1220*/  @!P1 BRA `(.L_x_7) ;  /* 0x0000000000689947 */ /* 0x000fea0003800000 */
        /* <DEDUP_REMOVED lines=8> */
[----:B------:R-:W-:Y:S01]  /*12b0*/  ISETP.NE.AND P1, PT, R18, 0x1, PT ;  /* 0x000000011200780c */ /* 0x000fe20003f25270 */
[----:B--2---:R-:W-:-:S12]  /*12c0*/  FFMA R15, R10, R8, R15 ;  /* 0x000000080a0f7223 */ /* 0x004fd8000000000f */
[----:B------:R-:W-:Y:S05]  /*12d0*/  @!P1 BRA `(.L_x_7) ;  /* 0x00000000003c9947 */ /* 0x000fea0003800000 */
[----:B------:R-:W-:Y:S02]  /*12e0*/  ISETP.NE.AND P1, PT, R18, 0x2, PT ;  /* 0x000000021200780c */ /* 0x000fe40003f25270 */
[----:B------:R-:W-:Y:S02]  /*12f0*/  IADD3 R11, PT, PT, R23, 0x1, RZ ;  /* 0x00000001170b7810 */ /* 0x000fe40007ffe0ff */
[----:B------:R-:W-:-:S03]  /*1300*/  IADD3 R9, PT, PT, R13, 0x1, RZ ;  /* 0x000000010d097810 */ /* 0x000fc60007ffe0ff */
[----:B------:R-:W-:-:S04]  /*1310*/  IMAD.WIDE.U32 R10, R11, 0x4, R6 ;  /* 0x000000040b0a7825 */ /* 0x000fc800078e0006 */
[----:B------:R-:W-:Y:S02]  /*1320*/  IMAD.WIDE.U32 R8, R9, 0x4, R4 ;  /* 0x0000000409087825 */ /* 0x000fe400078e0004 */
[----:B------:R-:W-:Y:S01]  /*1330*/  @P1 IADD3 R23, PT, PT, R23, 0x2, RZ ;  /* 0x0000000217171810 */ /* 0x000fe20007ffe0ff */
[----:B------:R-:W2:Y:S01]  /*1340*/  LDG.E R10, desc[UR8][R10.64] ;  /* 0x000000080a0a7981 */ /* 0x000ea2000c1e1900 */
[----:B------:R-:W-:-:S03]  /*1350*/  @P1 IADD3 R13, PT, PT, R13, 0x2, RZ ;  /* 0x000000020d0d1810 */ /* 0x000fc60007ffe0ff */
[----:B------:R-:W-:Y:S01]  /*1360*/  @P1 IMAD.WIDE.U32 R6, R23, 0x4, R6 ;  /* 0x0000000417061825 */ /* 0x000fe200078e0006 */
[----:B------:R-:W2:Y:S03]  /*1370*/  LDG.E R8, desc[UR8][R8.64] ;  /* 0x0000000808087981 */ /* 0x000ea6000c1e1900 */
[----:B------:R-:W-:Y:S02]  /*1380*/  @P1 IMAD.WIDE.U32 R4, R13, 0x4, R4 ;  /* 0x000000040d041825 */ /* 0x000fe400078e0004 */
[----:B------:R-:W3:Y:S04]  /*1390*/  @P1 LDG.E R6, desc[UR8][R6.64] ;  /* 0x0000000806061981 */ /* 0x000ee8000c1e1900 */
[----:B------:R-:W3:Y:S01]  /*13a0*/  @P1 LDG.E R4, desc[UR8][R4.64] ;  /* 0x0000000804041981 */ /* 0x000ee2000c1e1900 */
[----:B--2---:R-:W-:-:S04]  /*13b0*/  FFMA R15, R10, R8, R15 ;  /* 0x000000080a0f7223 */ /* 0x004fc8000000000f */
[----:B---3--:R-:W-:-:S07]  /*13c0*/  @P1 FFMA R15, R6, R4, R15 ;  /* 0x00000004060f1223 */ /* 0x008fce000000000f */
.L_x_7:
[----:B------:R-:W-:-:S07]  /*13d0*/  FMUL R4, R15, R16 ;  /* 0x000000100f047220 */ /* 0x000fce0000400000 */
.L_x_6:
[----:B------:R-:W-:Y:S05]  /*13e0*/  BSYNC.RECONVERGENT B0 ;  /* 0x0000000000007941 */ /* 0x000fea0003800200 */
.L_x_5:
[----:B------:R-:W-:Y:S01]  /*13f0*/  ISETP.NE.AND P1, PT, R2, RZ, PT ;  /* 0x000000ff0200720c */ /* 0x000fe20003f25270 */
[----:B------:R0:W-:Y:S01]  /*1400*/  STS [R3], R4 ;  /* 0x0000000403007388 */ /* 0x0001e20000000800 */
[----:B------:R-:W-:Y:S01]  /*1410*/  BSSY.RECONVERGENT B0, `(.L_x_12) ;  /* 0x000004f000007945 */ /* 0x000fe20003800200 */
[----:B------:R-:W-:Y:S10]  /*1420*/  BAR.SYNC.DEFER_BLOCKING 0x0 ;  /* 0x0000000000007b1d */ /* 0x000ff40000010000 */
[----:B0-----:R-:W-:Y:S05]  /*1430*/  @P1 BRA `(.L_x_13) ;  /* 0x0000000400301947 */ /* 0x001fea0003800000 */
[----:B------:R-:W-:Y:S01]  /*1440*/  UISETP.NE.AND UP0, UPT, UR4, UR11, UPT ;  /* 0x0000000b0400728c */ /* 0x000fe2000bf05270 */
[----:B------:R-:W-:-:S08]  /*1450*/  HFMA2 R23, -RZ, RZ, -10824, -13904 ;  /* 0xf149f2caff177431 */ /* 0x000fd000000001ff */
[----:B------:R-:W-:Y:S05]  /*1460*/  BRA.U !UP0, `(.L_x_14) ;  /* 0x00000005080c7547 */ /* 0x000fea000b800000 */
[----:B------:R-:W-:Y:S02]  /*1470*/  ISETP.GE.U32.AND P5, PT, R17, 0x10, PT ;  /* 0x000000101100780c */ /* 0x000fe40003fa6070 */
[----:B------:R-:W-:Y:S02]  /*1480*/  ISETP.NE.AND P4, PT, R26, RZ, PT ;  /* 0x000000ff1a00720c */ /* 0x000fe40003f85270 */
[----:B------:R-:W-:Y:S02]  /*1490*/  MOV R23, 0xf149f2ca ;  /* 0xf149f2ca00177802 */ /* 0x000fe40000000f00 */
[----:B------:R-:W-:-:S07]  /*14a0*/  MOV R22, RZ ;  /* 0x000000ff00167202 */ /* 0x000fce0000000f00 */
[----:B------:R-:W-:Y:S05]  /*14b0*/  @!P5 BRA `(.L_x_15) ;  /* 0x000000000058d947 */ /* 0x000fea0003800000 */
[----:B------:R-:W0:Y:S01]  /*14c0*/  S2UR UR6, SR_CgaCtaId ;  /* 0x00000000000679c3 */ /* 0x000e220000008800 */
[----:B------:R-:W-:Y:S01]  /*14d0*/  UMOV UR5, 0x400 ;  /* 0x0000040000057882 */ /* 0x000fe20000000000 */
[----:B------:R-:W-:Y:S02]  /*14e0*/  LOP3.LUT R22, R25, 0x1f0, RZ, 0xc0, !PT ;  /* 0x000001f019167812 */ /* 0x000fe400078ec0ff */
[----:B------:R-:W-:Y:S01]  /*14f0*/  MOV R23, 0xf149f2ca ;  /* 0xf149f2ca00177802 */ /* 0x000fe20000000f00 */
[----:B0-----:R-:W-:-:S03]  /*1500*/  ULEA UR6, UR6, UR5, 0x18 ;  /* 0x0000000506067291 */ /* 0x001fc6000f8ec0ff */
[----:B------:R-:W-:-:S09]  /*1510*/  UMOV UR5, URZ ;  /* 0x000000ff00057c82 */ /* 0x000fd20008000000 */
.L_x_16:
[----:B------:R-:W-:Y:S02]  /*1520*/  ULEA UR7, UR5, UR6, 0x2 ;  /* 0x0000000605077291 */ /* 0x000fe4000f8e10ff */
[----:B------:R-:W-:-:S06]  /*1530*/  UIADD3 UR5, UPT, UPT, UR5, 0x10, URZ ;  /* 0x0000001005057890 */ /* 0x000fcc000fffe0ff */
[----:B------:R-:W-:Y:S01]  /*1540*/  ISETP.NE.AND P5, PT, R22, UR5, PT ;  /* 0x0000000516007c0c */ /* 0x000fe2000bfa5270 */
[----:B------:R-:W0:Y:S04]  /*1550*/  LDS.128 R12, [UR7] ;  /* 0x00000007ff0c7984 */ /* 0x000e280008000c00 */
[----:B------:R-:W1:Y:S04]  /*1560*/  LDS.128 R8, [UR7+0x10] ;  /* 0x00001007ff087984 */ /* 0x000e680008000c00 */
[----:B------:R-:W2:Y:S01]  /*1570*/  LDS.128 R4, [UR7+0x20] ;  /* 0x00002007ff047984 */ /* 0x000ea20008000c00 */
[----:B0-----:R-:W-:-:S04]  /*1580*/  FMNMX3 R12, R23, R12, R13, !PT ;  /* 0x0000000c170c7276 */ /* 0x001fc8000780000d */
[----:B------:R-:W-:Y:S02]  /*1590*/  FMNMX3 R23, R12, R14, R15, !PT ;  /* 0x0000000e0c177276 */ /* 0x000fe4000780000f */
[----:B------:R-:W0:Y:S02]  /*15a0*/  LDS.128 R12, [UR7+0x30] ;  /* 0x00003007ff0c7984 */ /* 0x000e240008000c00 */
[----:B-1----:R-:W-:-:S04]  /*15b0*/  FMNMX3 R8, R23, R8, R9, !PT ;  /* 0x0000000817087276 */ /* 0x002fc80007800009 */
[----:B------:R-:W-:-:S04]  /*15c0*/  FMNMX3 R8, R8, R10, R11, !PT ;  /* 0x0000000a08087276 */ /* 0x000fc8000780000b */
[----:B--2---:R-:W-:-:S04]  /*15d0*/  FMNMX3 R4, R8, R4, R5, !PT ;  /* 0x0000000408047276 */ /* 0x004fc80007800005 */
[----:B------:R-:W-:-:S04]  /*15e0*/  FMNMX3 R4, R4, R6, R7, !PT ;  /* 0x0000000604047276 */ /* 0x000fc80007800007 */
[----:B0-----:R-:W-:-:S04]  /*15f0*/  FMNMX3 R4, R4, R12, R13, !PT ;  /* 0x0000000c04047276 */ /* 0x001fc8000780000d */
[----:B------:R-:W-:Y:S01]  /*1600*/  FMNMX3 R23, R4, R14, R15, !PT ;  /* 0x0000000e04177276 */ /* 0x000fe2000780000f */
[----:B------:R-:W-:Y:S06]  /*1610*/  @P5 BRA `(.L_x_16) ;  /* 0xfffffffc00c05947 */ /* 0x000fec000383ffff */
.L_x_15:
[----:B------:R-:W-:Y:S05]  /*1620*/  @!P4 BRA `(.L_x_14) ;  /* 0x00000000009cc947 */ /* 0x000fea0003800000 */
[----:B------:R-:W-:Y:S02]  /*1630*/  ISETP.GE.U32.AND P4, PT, R26, 0x8, PT ;  /* 0x000000081a00780c */ /* 0x000fe40003f86070 */
[----:B------:R-:W-:-:S11]  /*1640*/  ISETP.NE.AND P5, PT, R24, RZ, PT ;  /* 0x000000ff1800720c */ /* 0x000fd60003fa5270 */
[----:B------:R-:W-:Y:S05]  /*1650*/  @!P4 BRA `(.L_x_17) ;  /* 0x00000000002cc947 */ /* 0x000fea0003800000 */
[----:B------:R-:W0:Y:S01]  /*1660*/  S2R R5, SR_CgaCtaId ;  /* 0x0000000000057919 */ /* 0x000e220000008800 */
[----:B------:R-:W-:-:S04]  /*1670*/  MOV R4, 0x400 ;  /* 0x0000040000047802 */ /* 0x000fc80000000f00 */
[----:B0-----:R-:W-:-:S05]  /*1680*/  LEA R5, R5, R4, 0x18 ;  /* 0x0000000405057211 */ /* 0x001fca00078ec0ff */
[C---:B------:R-:W-:Y:S01]  /*1690*/  IMAD R12, R22.reuse, 0x4, R5 ;  /* 0x00000004160c7824 */ /* 0x040fe200078e0205 */
[----:B------:R-:W-:-:S04]  /*16a0*/  IADD3 R22, PT, PT, R22, 0x8, RZ ;  /* 0x0000000816167810 */ /* 0x000fc80007ffe0ff */
[----:B------:R-:W0:Y:S04]  /*16b0*/  LDS.128 R4, [R12] ;  /* 0x000000000c047984 */ /* 0x000e280000000c00 */
[----:B------:R-:W1:Y:S01]  /*16c0*/  LDS.128 R8, [R12+0x10] ;  /* 0x000010000c087984 */ /* 0x000e620000000c00 */
[----:B0-----:R-:W-:-:S04]  /*16d0*/  FMNMX3 R4, R23, R4, R5, !PT ;  /* 0x0000000417047276 */ /* 0x001fc80007800005 */
[----:B------:R-:W-:-:S04]  /*16e0*/  FMNMX3 R4, R4, R6, R7, !PT ;  /* 0x0000000604047276 */ /* 0x000fc80007800007 */
[----:B-1----:R-:W-:-:S04]  /*16f0*/  FMNMX3 R4, R4, R8, R9, !PT ;  /* 0x0000000804047276 */ /* 0x002fc80007800009 */
[----:B------:R-:W-:-:S07]  /*1700*/  FMNMX3 R23, R4, R10, R11, !PT ;  /* 0x0000000a04177276 */ /* 0x000fce000780000b */
.L_x_17:
[----:B------:R-:W-:Y:S05]  /*1710*/  @!P5 BRA `(.L_x_14) ;  /* 0x000000000060d947 */ /* 0x000fea0003800000 */
[----:B------:R-:W-:Y:S02]  /*1720*/  ISETP.GE.U32.AND P4, PT, R24, 0x4, PT ;  /* 0x000000041800780c */ /* 0x000fe40003f86070 */
[----:B------:R-:W-:-:S04]  /*1730*/  LOP3.LUT R25, R25, 0x3, RZ, 0xc0, !PT ;  /* 0x0000000319197812 */ /* 0x000fc800078ec0ff */
[----:B------:R-:W-:-:S07]  /*1740*/  ISETP.NE.AND P5, PT, R25, RZ, PT ;  /* 0x000000ff1900720c */ /* 0x000fce0003fa5270 */
[----:B------:R-:W-:Y:S06]  /*1750*/  @!P4 BRA `(.L_x_18) ;  /* 0x000000000020c947 */ /* 0x000fec0003800000 */
[----:B------:R-:W0:Y:S01]  /*1760*/  S2R R5, SR_CgaCtaId ;  /* 0x0000000000057919 */ /* 0x000e220000008800 */
[----:B------:R-:W-:-:S04]  /*1770*/  MOV R4, 0x400 ;  /* 0x0000040000047802 */ /* 0x000fc80000000f00 */
[----:B0-----:R-:W-:-:S04]  /*1780*/  LEA R5, R5, R4, 0x18 ;  /* 0x0000000405057211 */ /* 0x001fc800078ec0ff */
[C---:B------:R-:W-:Y:S02]  /*1790*/  LEA R5, R22.reuse, R5, 0x2 ;  /* 0x0000000516057211 */ /* 0x040fe400078e10ff */
[----:B------:R-:W-:-:S04]  /*17a0*/  IADD3 R22, PT, PT, R22, 0x4, RZ ;  /* 0x0000000416167810 */ /* 0x000fc80007ffe0ff */
[----:B------:R-:W0:Y:S02]  /*17b0*/  LDS.128 R4, [R5] ;  /* 0x0000000005047984 */ /* 0x000e240000000c00 */
[----:B0-----:R-:W-:-:S04]  /*17c0*/  FMNMX3 R4, R23, R4, R5, !PT ;  /* 0x0000000417047276 */ /* 0x001fc80007800005 */
[----:B------:R-:W-:-:S07]  /*17d0*/  FMNMX3 R23, R4, R6, R7, !PT ;  /* 0x0000000604177276 */ /* 0x000fce0007800007 */
.L_x_18:
[----:B------:R-:W-:Y:S05]  /*17e0*/  @!P5 BRA `(.L_x_14) ;  /* 0x00000000002cd947 */ /* 0x000fea0003800000 */
[----:B------:R-:W0:Y:S01]  /*17f0*/  S2R R5, SR_CgaCtaId ;  /* 0x0000000000057919 */ /* 0x000e220000008800 */
[----:B------:R-:W-:Y:S02]  /*1800*/  MOV R4, 0x400 ;  /* 0x0000040000047802 */ /* 0x000fe40000000f00 */
[----:B------:R-:W-:Y:S02]  /*1810*/  ISETP.NE.AND P4, PT, R25, 0x1, PT ;  /* 0x000000011900780c */ /* 0x000fe40003f85270 */
[----:B0-----:R-:W-:-:S04]  /*1820*/  LEA R5, R5, R4, 0x18 ;  /* 0x0000000405057211 */ /* 0x001fc800078ec0ff */
[----:B------:R-:W-:-:S06]  /*1830*/  LEA R4, R22, R5, 0x2 ;  /* 0x0000000516047211 */ /* 0x000fcc00078e10ff */
[----:B------:R-:W0:Y:S02]  /*1840*/  LDS.128 R4, [R4] ;  /* 0x0000000004047984 */ /* 0x000e240000000c00 */
[----:B0-----:R-:W-:Y:S01]  /*1850*/  FMNMX R23, R23, R4, !PT ;  /* 0x0000000417177209 */ /* 0x001fe20007800000 */
[----:B------:R-:W-:Y:S06]  /*1860*/  @!P4 BRA `(.L_x_14) ;  /* 0x00000000000cc947 */ /* 0x000fec0003800000 */
[----:B------:R-:W-:Y:S02]  /*1870*/  ISETP.NE.AND P4, PT, R25, 0x2, PT ;  /* 0x000000021900780c */ /* 0x000fe40003f85270 */
[----:B------:R-:W-:-:S11]  /*1880*/  FMNMX R23, R23, R5, !PT ;  /* 0x0000000517177209 */ /* 0x000fd60007800000 */
[----:B------:R-:W-:-:S07]  /*1890*/  @P4 FMNMX R23, R23, R6, !PT ;  /* 0x0000000617174209 */ /* 0x000fce0007800000 */
.L_x_14:
[----:B------:R-:W0:Y:S01]  /*18a0*/  S2UR UR6, SR_CgaCtaId ;  /* 0x00000000000679c3 */ /* 0x000e220000008800 */
[----:B------:R-:W-:Y:S02]  /*18b0*/  UMOV UR5, 0x400 ;  /* 0x0000040000057882 */ /* 0x000fe40000000000 */
[----:B0-----:R-:W-:-:S09]  /*18c0*/  ULEA UR5, UR6, UR5, 0x18 ;  /* 0x0000000506057291 */ /* 0x001fd2000f8ec0ff */
[----:B------:R-:W0:Y:S02]  /*18d0*/  LDS R4, [UR5+0x400] ;  /* 0x00040005ff047984 */ /* 0x000e240008000800 */
[----:B0-----:R-:W-:-:S05]  /*18e0*/  FMNMX R4, R4, R23, !PT ;  /* 0x0000001704047209 */ /* 0x001fca0007800000 */
[----:B------:R0:W-:Y:S02]  /*18f0*/  STS [UR5+0x400], R4 ;  /* 0x00040004ff007988 */ /* 0x0001e40008000805 */
.L_x_13:
[----:B------:R-:W-:Y:S05]  /*1900*/  BSYNC.RECONVERGENT B0 ;  /* 0x0000000000007941 */ /* 0x000fea0003800200 */
.L_x_12:
[----:B------:R-:W-:Y:S01]  /*1910*/  BAR.SYNC.DEFER_BLOCKING 0x0 ;  /* 0x0000000000007b1d */ /* 0x000fe20000010000 */
[----:B------:R-:W-:Y:S01]  /*1920*/  UIADD3 UR4, UPT, UPT, UR4, 0x100, URZ ;  /* 0x0000010004047890 */ /* 0x000fe2000fffe0ff */
[----:B------:R-:W-:-:S03]  /*1930*/  IADD3 R17, PT, PT, R17, -0x100, RZ ;  /* 0xffffff0011117810 */ /* 0x000fc60007ffe0ff */
[----:B------:R-:W-:-:S09]  /*1940*/  UISETP.GE.U32.AND UP0, UPT, UR4, UR11, UPT ;  /* 0x0000000b0400728c */ /* 0x000fd2000bf06070 */
[----:B------:R-:W-:Y:S05]  /*1950*/  BRA.U !UP0, `(.L_x_19) ;  /* 0xffffffe908887547 */ /* 0x000fea000b83ffff */
.L_x_4:
[----:B------:R-:W1:Y:S01]  /*1960*/  S2UR UR5, SR_CgaCtaId ;  /* 0x00000000000579c3 */ /* 0x000e620000008800 */
[----:B------:R-:W-:Y:S01]  /*1970*/  UMOV UR4, 0x400 ;  /* 0x0000040000047882 */ /* 0x000fe20000000000 */
[----:B------:R-:W-:Y:S02]  /*1980*/  UISETP.NE.AND UP0, UPT, UR11, URZ, UPT ;  /* 0x000000ff0b00728c */ /* 0x000fe4000bf05270 */
[----:B-1----:R-:W-:-:S09]  /*1990*/  ULEA UR4, UR5, UR4, 0x18 ;  /* 0x0000000405047291 */ /* 0x002fd2000f8ec0ff */
[----:B0-----:R-:W0:Y:S04]  /*19a0*/  @!P1 LDS R4, [UR4+0x400] ;  /* 0x00040004ff049984 */ /* 0x001e280008000800 */
[----:B0-----:R0:W-:Y:S01]  /*19b0*/  @!P1 STS [UR4], R4 ;  /* 0x00000004ff009988 */ /* 0x0011e20008000804 */
[----:B------:R-:W-:Y:S06]  /*19c0*/  BAR.SYNC.DEFER_BLOCKING 0x0 ;  /* 0x0000000000007b1d */ /* 0x000fec0000010000 */
[----:B------:R-:W1:Y:S04]  /*19d0*/  LDS R23, [UR4] ;  /* 0x00000004ff177984 */ /* 0x000e680008000800 */
[----:B------:R-:W-:Y:S01]  /*19e0*/  @!P1 STS [UR4+0x404], RZ ;  /* 0x000404ffff009988 */ /* 0x000fe20008000804 */
[----:B------:R-:W-:Y:S06]  /*19f0*/  BAR.SYNC.DEFER_BLOCKING 0x0 ;  /* 0x0000000000007b1d */ /* 0x000fec0000010000 */
[----:B0-----:R-:W-:Y:S05]  /*1a00*/  BRA.U !UP0, `(.L_x_20) ;  /* 0x00000019080c7547 */ /* 0x001fea000b800000 */
[----:B------:R-:W0:Y:S01]  /*1a10*/  LDC R17, c[0x0][0x3a4] ;  /* 0x0000e900ff117b82 */ /* 0x000e220000000800 */
[----:B------:R-:W2:Y:S02]  /*1a20*/  LDCU UR4, c[0x0][0x3a0] ;  /* 0x00007400ff0477ac */ /* 0x000ea40008000800 */
[----:B--2---:R-:W-:Y:S01]  /*1a30*/  MOV R21, UR4 ;  /* 0x0000000400157c02 */ /* 0x004fe20008000f00 */
[----:B------:R-:W-:Y:S01]  /*1a40*/  UMOV UR4, URZ ;  /* 0x000000ff00047c82 */ /* 0x000fe20008000000 */
[C---:B0-----:R-:W-:Y:S02]  /*1a50*/  LOP3.LUT R20, R17.reuse, 0xf, RZ, 0xc0, !PT ;  /* 0x0000000f11147812 */ /* 0x041fe400078ec0ff */
[----:B------:R-:W-:Y:S02]  /*1a60*/  LOP3.LUT R19, R17, 0x7, RZ, 0xc0, !PT ;  /* 0x0000000711137812 */ /* 0x000fe400078ec0ff */
[----:B------:R-:W-:Y:S02]  /*1a70*/  IADD3 R4, PT, PT, R20, -0x1, RZ ;  /* 0xffffffff14047810 */ /* 0x000fe40007ffe0ff */
[----:B------:R-:W-:-:S02]  /*1a80*/  IADD3 R5, PT, PT, R19, -0x1, RZ ;  /* 0xffffffff13057810 */ /* 0x000fc40007ffe0ff */
[----:B------:R-:W-:Y:S02]  /*1a90*/  LOP3.LUT R18, R17, 0xfffffff0, RZ, 0xc0, !PT ;  /* 0xfffffff011127812 */ /* 0x000fe400078ec0ff */
[----:B------:R-:W-:Y:S02]  /*1aa0*/  ISETP.GE.U32.AND P2, PT, R4, 0x7, PT ;  /* 0x000000070400780c */ /* 0x000fe40003f46070 */
[----:B------:R-:W-:Y:S02]  /*1ab0*/  ISETP.GE.U32.AND P3, PT, R5, 0x3, PT ;  /* 0x000000030500780c */ /* 0x000fe40003f66070 */
[----:B------:R-:W-:-:S11]  /*1ac0*/  LOP3.LUT R17, R17, 0x3, RZ, 0xc0, !PT ;  /* 0x0000000311117812 */ /* 0x000fd600078ec0ff */
.L_x_35:
[----:B0-----:R-:W0:Y:S01]  /*1ad0*/  LDCU UR11, c[0x0][0x3a0] ;  /* 0x00007400ff0b77ac */ /* 0x001e220008000800 */
[----:B------:R-:W-:Y:S01]  /*1ae0*/  IADD3 R14, PT, PT, R2, UR4, RZ ;  /* 0x00000004020e7c10 */ /* 0x000fe2000fffe0ff */
[----:B------:R-:W-:Y:S01]  /*1af0*/  BSSY.RECONVERGENT B0, `(.L_x_21) ;  /* 0x000010f000007945 */ /* 0x000fe20003800200 */
[----:B------:R-:W-:Y:S01]  /*1b00*/  VIMNMX.U32 R25, PT, PT, R21, 0x100, PT ;  /* 0x0000010015197848 */ /* 0x000fe20003fe0000 */
[----:B------:R-:W-:-:S03]  /*1b10*/  HFMA2 R4, -RZ, RZ, 0, 0 ;  /* 0x00000000ff047431 */ /* 0x000fc600000001ff */
        /* <DEDUP_REMOVED lines=9> */
[----:B------:R-:W-:Y:S01]  /*1bb0*/  ISETP.GE.U32.AND P1, PT, R15, 0x10, PT ;  /* 0x000000100f00780c */ /* 0x000fe20003f26070 */
[----:B------:R-:W-:Y:S01]  /*1bc0*/  IMAD.MOV.U32 R22, RZ, RZ, RZ ;  /* 0x000000ffff167224 */ /* 0x000fe200078e00ff */
[----:B------:R-:W-:-:S11]  /*1bd0*/  MOV R10, RZ ;  /* 0x000000ff000a7202 */ /* 0x000fd60000000f00 */
[----:B------:R-:W-:Y:S05]  /*1be0*/  @!P1 BRA `(.L_x_24) ;  /* 0x0000000400e09947 */ /* 0x000fea0003800000 */
[----:B------:R-:W-:Y:S01]  /*1bf0*/  HFMA2 R10, -RZ, RZ, 0, 0 ;  /* 0x00000000ff0a7431 */ /* 0x000fe200000001ff */
[----:B------:R-:W-:-:S06]  /*1c00*/  UMOV UR5, URZ ;  /* 0x000000ff00057c82 */ /* 0x000fcc0008000000 */
.L_x_25:
[----:B------:R-:W0:Y:S01]  /*1c10*/  LDC.64 R6, c[0x0][0x380] ;  /* 0x0000e000ff067b82 */ /* 0x000e220000000a00 */
[-C--:B------:R-:W-:Y:S02]  /*1c20*/  IMAD R27, R0, R15.reuse, UR5 ;  /* 0x00000005001b7e24 */ /* 0x080fe4000f8e020f */
[----:B------:R-:W-:-:S05]  /*1c30*/  IMAD R11, R14, R15, UR5 ;  /* 0x000000050e0b7e24 */ /* 0x000fca000f8e020f */
[----:B------:R-:W2:Y:S01]  /*1c40*/  LDC.64 R4, c[0x0][0x388] ;  /* 0x0000e200ff047b82 */ /* 0x000ea20000000a00 */
[----:B0-----:R-:W-:-:S06]  /*1c50*/  IMAD.WIDE.U32 R12, R27, 0x4, R6 ;  /* 0x000000041b0c7825 */ /* 0x001fcc00078e0006 */
[----:B------:R-:W3:Y:S01]  /*1c60*/  LDG.E R13, desc[UR8][R12.64] ;  /* 0x000000080c0d7981 */ /* 0x000ee2000c1e1900 */
[----:B--2---:R-:W-:-:S06]  /*1c70*/  IMAD.WIDE.U32 R8, R11, 0x4, R4 ;  /* 0x000000040b087825 */ /* 0x004fcc00078e0004 */
[----:B------:R-:W3:Y:S01]  /*1c80*/  LDG.E R8, desc[UR8][R8.64] ;  /* 0x0000000808087981 */ /* 0x000ee2000c1e1900 */
[----:B------:R-:W-:Y:S02]  /*1c90*/  IADD3 R29, PT, PT, R27, 0x1, RZ ;  /* 0x000000011b1d7810 */ /* 0x000fe40007ffe0ff */
[----:B------:R-:W-:Y:S01]  /*1ca0*/  IADD3 R28, PT, PT, R11, 0x1, RZ ;  /* 0x000000010b1c7810 */ /* 0x000fe20007ffe0ff */
[----:B---3--:R-:W-:Y:S02]  /*1cb0*/  FFMA R10, R13, R8, R10 ;  /* 0x000000080d0a7223 */ /* 0x008fe4000000000a */
[----:B------:R-:W-:-:S04]  /*1cc0*/  IMAD.WIDE.U32 R8, R29, 0x4, R6 ;  /* 0x000000041d087825 */ /* 0x000fc800078e0006 */
[----:B------:R-:W-:Y:S01]  /*1cd0*/  IMAD.WIDE.U32 R28, R28, 0x4, R4 ;  /* 0x000000041c1c7825 */ /* 0x000fe200078e0004 */
[----:B------:R-:W2:Y:S05]  /*1ce0*/  LDG.E R22, desc[UR8][R8.64] ;  /* 0x0000000808167981 */ /* 0x000eaa000c1e1900 */
        /* <DEDUP_REMOVED lines=10> */
[----:B------:R-:W2:Y:S01]  /*1d90*/  LDG.E R29, desc[UR8][R28.64] ;  /* 0x000000081c1d7981 */ /* 0x000ea2000c1e1900 */
[----:B---3--:R-:W-:Y:S01]  /*1da0*/  FFMA R10, R22, R13, R10 ;  /* 0x0000000d160a7223 */ /* 0x008fe2000000000a */
[----:B------:R-:W-:-:S05]  /*1db0*/  IADD3 R22, PT, PT, R27, 0x3, RZ ;  /* 0x000000031b167810 */ /* 0x000fca0007ffe0ff */
[----:B------:R-:W-:-:S05]  /*1dc0*/  IMAD.WIDE.U32 R8, R22, 0x4, R6 ;  /* 0x0000000416087825 */ /* 0x000fca00078e0006 */
        /* <DEDUP_REMOVED lines=15> */
[----:B------:R-:W-:-:S04]  /*1ec0*/  VIADD R13, R11, 0x6 ;  /* 0x000000060b0d7836 */ /* 0x000fc80000000000 */
        /* <DEDUP_REMOVED lines=33> */
[----:B------:R0:W3:Y:S02]  /*20e0*/  LDG.E R22, desc[UR8][R8.64] ;  /* 0x0000000808167981 */ /* 0x0000e4000c1e1900 */
[----:B0-----:R-:W-:-:S05]  /*20f0*/  IADD3 R9, PT, PT, R11, 0xb, RZ ;  /* 0x0000000b0b097810 */ /* 0x001fca0007ffe0ff */
[----:B------:R-:W-:-:S04]  /*2100*/  IMAD.WIDE.U32 R8, R9, 0x4, R4 ;  /* 0x0000000409087825 */ /* 0x000fc800078e0004 */
[----:B---3--:R-:W-:Y:S01]  /*2110*/  FFMA R10, R22, R13, R10 ;  /* 0x0000000d160a7223 */ /* 0x008fe2000000000a */
[----:B------:R-:W-:-:S05]  /*2120*/  IADD3 R22, PT, PT, R27, 0xb, RZ ;  /* 0x0000000b1b167810 */ /* 0x000fca0007ffe0ff */
[----:B------:R-:W-:Y:S02]  /*2130*/  IMAD.WIDE.U32 R28, R22, 0x4, R6 ;  /* 0x00000004161c7825 */ /* 0x000fe400078e0006 */
[----:B------:R0:W2:Y:S04]  /*2140*/  LDG.E R22, desc[UR8][R8.64] ;  /* 0x0000000808167981 */ /* 0x0000a8000c1e1900 */
[----:B------:R-:W2:Y:S01]  /*2150*/  LDG.E R29, desc[UR8][R28.64] ;  /* 0x000000081c1d7981 */ /* 0x000ea2000c1e1900 */
[----:B0-----:R-:W-:-:S05]  /*2160*/  IADD3 R9, PT, PT, R11, 0xc, RZ ;  /* 0x0000000c0b097810 */ /* 0x001fca0007ffe0ff */
[----:B------:R-:W-:-:S04]  /*2170*/  IMAD.WIDE.U32 R8, R9, 0x4, R4 ;  /* 0x0000000409087825 */ /* 0x000fc800078e0004 */
[----:B--2---:R-:W-:Y:S01]  /*2180*/  FFMA R10, R29, R22, R10 ;  /* 0x000000161d0a7223 */ /* 0x004fe2000000000a */
[----:B------:R-:W-:-:S05]  /*2190*/  IADD3 R22, PT, PT, R27, 0xc, RZ ;  /* 0x0000000c1b167810 */ /* 0x000fca0007ffe0ff */
[----:B------:R-:W-:Y:S02]  /*21a0*/  IMAD.WIDE.U32 R12, R22, 0x4, R6 ;  /* 0x00000004160c7825 */ /* 0x000fe400078e0006 */
[----:B------:R-:W2:Y:S04]  /*21b0*/  LDG.E R22, desc[UR8][R8.64] ;  /* 0x0000000808167981 */ /* 0x000ea8000c1e1900 */
[----:B------:R-:W2:Y:S01]  /*21c0*/  LDG.E R13, desc[UR8][R12.64] ;  /* 0x000000080c0d7981 */ /* 0x000ea2000c1e1900 */
[----:B------:R-:W-:-:S04]  /*21d0*/  VIADD R29, R27, 0xd ;  /* 0x0000000d1b1d7836 */ /* 0x000fc80000000000 */
[----:B------:R-:W-:-:S06]  /*21e0*/  IMAD.WIDE.U32 R28, R29, 0x4, R6 ;  /* 0x000000041d1c7825 */ /* 0x000fcc00078e0006 */
[----:B------:R-:W3:Y:S01]  /*21f0*/  LDG.E R29, desc[UR8][R28.64] ;  /* 0x000000081c1d7981 */ /* 0x000ee2000c1e1900 */
[----:B--2---:R-:W-:Y:S01]  /*2200*/  FFMA R10, R13, R22, R10 ;  /* 0x000000160d0a7223 */ /* 0x004fe2000000000a */
[----:B------:R-:W-:-:S05]  /*2210*/  IADD3 R22, PT, PT, R11, 0xd, RZ ;  /* 0x0000000d0b167810 */ /* 0x000fca0007ffe0ff */
[----:B------:R-:W-:Y:S01]  /*2220*/  IMAD.WIDE.U32 R12, R22, 0x4, R4 ;  /* 0x00000004160c7825 */ /* 0x000fe200078e0004 */
[C---:B------:R-:W-:Y:S02]  /*2230*/  IADD3 R22, PT, PT, R27.reuse, 0xe, RZ ;  /* 0x0000000e1b167810 */ /* 0x040fe40007ffe0ff */
[----:B------:R-:W-:-:S03]  /*2240*/  IADD3 R27, PT, PT, R27, 0xf, RZ ;  /* 0x0000000f1b1b7810 */ /* 0x000fc60007ffe0ff */
[--C-:B------:R-:W-:Y:S01]  /*2250*/  IMAD.WIDE.U32 R8, R22, 0x4, R6.reuse ;  /* 0x0000000416087825 */ /* 0x100fe200078e0006 */
[----:B------:R-:W3:Y:S03]  /*2260*/  LDG.E R12, desc[UR8][R12.64] ;  /* 0x000000080c0c7981 */ /* 0x000ee6000c1e1900 */
[----:B------:R-:W-:Y:S01]  /*2270*/  IMAD.WIDE.U32 R6, R27, 0x4, R6 ;  /* 0x000000041b067825 */ /* 0x000fe200078e0006 */
[C---:B------:R-:W-:Y:S01]  /*2280*/  IADD3 R27, PT, PT, R11.reuse, 0xe, RZ ;  /* 0x0000000e0b1b7810 */ /* 0x040fe20007ffe0ff */
[----:B------:R0:W2:Y:S01]  /*2290*/  LDG.E R22, desc[UR8][R8.64] ;  /* 0x0000000808167981 */ /* 0x0000a2000c1e1900 */
[----:B------:R-:W-:-:S03]  /*22a0*/  IADD3 R11, PT, PT, R11, 0xf, RZ ;  /* 0x0000000f0b0b7810 */ /* 0x000fc60007ffe0ff */
[----:B------:R-:W4:Y:S01]  /*22b0*/  LDG.E R6, desc[UR8][R6.64] ;  /* 0x0000000806067981 */ /* 0x000f22000c1e1900 */
[----:B0-----:R-:W-:-:S04]  /*22c0*/  IMAD.WIDE.U32 R8, R27, 0x4, R4 ;  /* 0x000000041b087825 */ /* 0x001fc800078e0004 */
[----:B------:R-:W-:Y:S02]  /*22d0*/  IMAD.WIDE.U32 R4, R11, 0x4, R4 ;  /* 0x000000040b047825 */ /* 0x000fe400078e0004 */
[----:B------:R-:W2:Y:S04]  /*22e0*/  LDG.E R11, desc[UR8][R8.64] ;  /* 0x00000008080b7981 */ /* 0x000ea8000c1e1900 */
[----:B------:R-:W4:Y:S01]  /*22f0*/  LDG.E R4, desc[UR8][R4.64] ;  /* 0x0000000804047981 */ /* 0x000f22000c1e1900 */
[----:B------:R-:W-:-:S06]  /*2300*/  UIADD3 UR5, UPT, UPT, UR5, 0x10, URZ ;  /* 0x0000001005057890 */ /* 0x000fcc000fffe0ff */
[----:B------:R-:W-:Y:S01]  /*2310*/  ISETP.NE.AND P1, PT, R18, UR5, PT ;  /* 0x0000000512007c0c */ /* 0x000fe2000bf25270 */
[----:B---3--:R-:W-:-:S04]  /*2320*/  FFMA R29, R29, R12, R10 ;  /* 0x0000000c1d1d7223 */ /* 0x008fc8000000000a */
[----:B--2---:R-:W-:-:S04]  /*2330*/  FFMA R11, R22, R11, R29 ;  /* 0x0000000b160b7223 */ /* 0x004fc8000000001d */
[----:B----4-:R-:W-:-:S04]  /*2340*/  FFMA R10, R6, R4, R11 ;  /* 0x00000004060a7223 */ /* 0x010fc8000000000b */
[----:B------:R-:W-:Y:S05]  /*2350*/  @P1 BRA `(.L_x_25) ;  /* 0xfffffff8002c1947 */ /* 0x000fea000383ffff */
[----:B------:R-:W-:-:S07]  /*2360*/  MOV R22, R18 ;  /* 0x0000001200167202 */ /* 0x000fce0000000f00 */
.L_x_24:
[----:B------:R-:W-:-:S13]  /*2370*/  ISETP.NE.AND P1, PT, R20, RZ, PT ;  /* 0x000000ff1400720c */ /* 0x000fda0003f25270 */
[----:B------:R-:W-:Y:S05]  /*2380*/  @!P1 BRA `(.L_x_23) ;  /* 0x0000000400e89947 */ /* 0x000fea0003800000 */
[----:B------:R-:W-:Y:S01]  /*2390*/  ISETP.NE.AND P1, PT, R19, RZ, PT ;  /* 0x000000ff1300720c */ /* 0x000fe20003f25270 */
[----:B------:R-:W-:-:S12]  /*23a0*/  @!P2 BRA `(.L_x_26) ;  /* 0x0000000000eca947 */ /* 0x000fd80003800000 */
[----:B------:R-:W0:Y:S01]  /*23b0*/  LDC.64 R6, c[0x0][0x380] ;  /* 0x0000e000ff067b82 */ /* 0x000e220000000a00 */
[-CC-:B------:R-:W-:Y:S02]  /*23c0*/  IMAD R11, R0, R15.reuse, R22.reuse ;  /* 0x0000000f000b7224 */ /* 0x180fe400078e0216 */
[----:B------:R-:W-:-:S05]  /*23d0*/  IMAD R27, R14, R15, R22 ;  /* 0x0000000f0e1b7224 */ /* 0x000fca00078e0216 */
[----:B------:R-:W2:Y:S01]  /*23e0*/  LDC.64 R4, c[0x0][0x388] ;  /* 0x0000e200ff047b82 */ /* 0x000ea20000000a00 */
[----:B0-----:R-:W-:-:S06]  /*23f0*/  IMAD.WIDE.U32 R12, R11, 0x4, R6 ;  /* 0x000000040b0c7825 */ /* 0x001fcc00078e0006 */
[----:B------:R-:W3:Y:S01]  /*2400*/  LDG.E R13, desc[UR8][R12.64] ;  /* 0x000000080c0d7981 */ /* 0x000ee2000c1e1900 */
[----:B--2---:R-:W-:-:S06]  /*2410*/  IMAD.WIDE.U32 R8, R27, 0x4, R4 ;  /* 0x000000041b087825 */ /* 0x004fcc00078e0004 */
[----:B------:R0:W3:Y:S01]  /*2420*/  LDG.E R8, desc[UR8][R8.64] ;  /* 0x0000000808087981 */ /* 0x0000e2000c1e1900 */
[----:B------:R-:W-:-:S05]  /*2430*/  IADD3 R29, PT, PT, R11, 0x1, RZ ;  /* 0x000000010b1d7810 */ /* 0x000fca0007ffe0ff */
[----:B------:R-:W-:Y:S01]  /*2440*/  IMAD.WIDE.U32 R28, R29, 0x4, R6 ;  /* 0x000000041d1c7825 */ /* 0x000fe200078e0006 */
[----:B0-----:R-:W-:-:S05]  /*2450*/  IADD3 R9, PT, PT, R27, 0x1, RZ ;  /* 0x000000011b097810 */ /* 0x001fca0007ffe0ff */
[----:B------:R-:W2:Y:S01]  /*2460*/  LDG.E R29, desc[UR8][R28.64] ;  /* 0x000000081c1d7981 */ /* 0x000ea2000c1e1900 */
[----:B---3--:R-:W-:Y:S01]  /*2470*/  FFMA R10, R13, R8, R10 ;  /* 0x000000080d0a7223 */ /* 0x008fe2000000000a */
[----:B------:R-:W-:-:S06]  /*2480*/  IMAD.WIDE.U32 R8, R9, 0x4, R4 ;  /* 0x0000000409087825 */ /* 0x000fcc00078e0004 */
[----:B------:R-:W2:Y:S01]  /*2490*/  LDG.E R8, desc[UR8][R8.64] ;  /* 0x0000000808087981 */ /* 0x000ea2000c1e1900 */
[----:B------:R-:W-:-:S05]  /*24a0*/  IADD3 R13, PT, PT, R11, 0x2, RZ ;  /* 0x000000020b0d7810 */ /* 0x000fca0007ffe0ff */
[----:B------:R-:W-:-:S06]  /*24b0*/  IMAD.WIDE.U32 R12, R13, 0x4, R6 ;  /* 0x000000040d0c7825 */ /* 0x000fcc00078e0006 */
[----:B------:R-:W3:Y:S01]  /*24c0*/  LDG.E R13, desc[UR8][R12.64] ;  /* 0x000000080c0d7981 */ /* 0x000ee2000c1e1900 */
[----:B--2---:R-:W-:Y:S01]  /*24d0*/  FFMA R10, R29, R8, R10 ;  /* 0x000000081d0a7223 */ /* 0x004fe2000000000a */
[----:B------:R-:W-:-:S05]  /*24e0*/  IADD3 R29, PT, PT, R27, 0x2, RZ ;  /* 0x000000021b1d7810 */ /* 0x000fca0007ffe0ff */
[----:B------:R-:W-:-:S06]  /*24f0*/  IMAD.WIDE.U32 R28, R29, 0x4, R4 ;  /* 0x000000041d1c7825 */ /* 0x000fcc00078e0004 */
[----:B------:R-:W3:Y:S01]  /*2500*/  LDG.E R28, desc[UR8][R28.64] ;  /* 0x000000081c1c7981 */ /* 0x000ee2000c1e1900 */
[----:B------:R-:W-:Y:S01]  /*2510*/  IADD3 R9, PT, PT, R11, 0x3, RZ ;  /* 0x000000030b097810 */ /* 0x000fe20007ffe0ff */
[----:B---3--:R-:W-:-:S04]  /*2520*/  FFMA R10, R13, R28, R10 ;  /* 0x0000001c0d0a7223 */ /* 0x008fc8000000000a */
[----:B------:R-:W-:Y:S01]  /*2530*/  IMAD.WIDE.U32 R12, R9, 0x4, R6 ;  /* 0x00000004090c7825 */ /* 0x000fe200078e0006 */
[----:B------:R-:W-:-:S05]  /*2540*/  IADD3 R9, PT, PT, R27, 0x3, RZ ;  /* 0x000000031b097810 */ /* 0x000fca0007ffe0ff */
[----:B------:R-:W-:Y:S01]  /*2550*/  IMAD.WIDE.U32 R8, R9, 0x4, R4 ;  /* 0x0000000409087825 */ /* 0x000fe200078e0004 */
[----:B------:R-:W2:Y:S05]  /*2560*/  LDG.E R13, desc[UR8][R12.64] ;  /* 0x000000080c0d7981 */ /* 0x000eaa000c1e1900 */
[----:B------:R0:W2:Y:S01]  /*2570*/  LDG.E R8, desc[UR8][R8.64] ;  /* 0x0000000808087981 */ /* 0x0000a2000c1e1900 */
[----:B------:R-:W-:-:S05]  /*2580*/  IADD3 R29, PT, PT, R27, 0x4, RZ ;  /* 0x000000041b1d7810 */ /* 0x000fca0007ffe0ff */
[----:B------:R-:W-:-:S04]  /*2590*/  IMAD.WIDE.U32 R28, R29, 0x4, R4 ;  /* 0x000000041d1c7825 */ /* 0x000fc800078e0004 */
[----:B0-----:R-:W-:Y:S02]  /*25a0*/  VIADD R9, R11, 0x4 ;  /* 0x000000040b097836 */ /* 0x001fe40000000000 */
[----:B------:R-:W3:Y:S01]  /*25b0*/  LDG.E R28, desc[UR8][R28.64] ;  /* 0x000000081c1c7981 */ /* 0x000ee2000c1e1900 */
[----:B--2---:R-:W-:Y:S01]  /*25c0*/  FFMA R10, R13, R8, R10 ;  /* 0x000000080d0a7223 */ /* 0x004fe2000000000a */
[----:B------:R-:W-:-:S06]  /*25d0*/  IMAD.WIDE.U32 R8, R9, 0x4, R6 ;  /* 0x0000000409087825 */ /* 0x000fcc00078e0006 */
[----:B------:R-:W3:Y:S01]  /*25e0*/  LDG.E R9, desc[UR8][R8.64] ;  /* 0x0000000808097981 */ /* 0x000ee2000c1e1900 */
[----:B------:R-:W-:-:S05]  /*25f0*/  IADD3 R13, PT, PT, R11, 0x5, RZ ;  /* 0x000000050b0d7810 */ /* 0x000fca0007ffe0ff */
[----:B------:R-:W-:-:S06]  /*2600*/  IMAD.WIDE.U32 R12, R13, 0x4, R6 ;  /* 0x000000040d0c7825 */ /* 0x000fcc00078e0006 */
[----:B------:R-:W2:Y:S01]  /*2610*/  LDG.E R13, desc[UR8][R12.64] ;  /* 0x000000080c0d7981 */ /* 0x000ea2000c1e1900 */
[----:B---3--:R-:W-:Y:S01]  /*2620*/  FFMA R10, R9, R28, R10 ;  /* 0x0000001c090a7223 */ /* 0x008fe2000000000a */
[----:B------:R-:W-:-:S05]  /*2630*/  IADD3 R9, PT, PT, R27, 0x5, RZ ;  /* 0x000000051b097810 */ /* 0x000fca0007ffe0ff */
[----:B------:R-:W-:-:S06]  /*2640*/  IMAD.WIDE.U32 R8, R9, 0x4, R4 ;  /* 0x0000000409087825 */ /* 0x000fcc00078e0004 */
[----:B------:R-:W2:Y:S01]  /*2650*/  LDG.E R8, desc[UR8][R8.64] ;  /* 0x0000000808087981 */ /* 0x000ea2000c1e1900 */
[C---:B------:R-:W-:Y:S02]  /*2660*/  IADD3 R29, PT, PT, R11.reuse, 0x6, RZ ;  /* 0x000000060b1d7810 */ /* 0x040fe40007ffe0ff */
[----:B------:R-:W-:-:S03]  /*2670*/  IADD3 R11, PT, PT, R11, 0x7, RZ ;  /* 0x000000070b0b7810 */ /* 0x000fc60007ffe0ff */
[----:B------:R-:W-:-:S04]  /*2680*/  IMAD.WIDE.U32 R28, R29, 0x4, R6 ;  /* 0x000000041d1c7825 */ /* 0x000fc800078e0006 */
[----:B------:R-:W-:Y:S01]  /*2690*/  IMAD.WIDE.U32 R6, R11, 0x4, R6 ;  /* 0x000000040b067825 */ /* 0x000fe200078e0006 */
[C---:B------:R-:W-:Y:S01]  /*26a0*/  IADD3 R11, PT, PT, R27.reuse, 0x6, RZ ;  /* 0x000000061b0b7810 */ /* 0x040fe20007ffe0ff */
[----:B------:R-:W3:Y:S01]  /*26b0*/  LDG.E R29, desc[UR8][R28.64] ;  /* 0x000000081c1d7981 */ /* 0x000ee2000c1e1900 */
[----:B------:R-:W-:-:S03]  /*26c0*/  IADD3 R27, PT, PT, R27, 0x7, RZ ;  /* 0x000000071b1b7810 */ /* 0x000fc60007ffe0ff */
[----:B------:R-:W4:Y:S01]  /*26d0*/  LDG.E R7, desc[UR8][R6.64] ;  /* 0x0000000806077981 */ /* 0x000f22000c1e1900 */
[----:B--2---:R-:W-:Y:S01]  /*26e0*/  FFMA R10, R13, R8, R10 ;  /* 0x000000080d0a7223 */ /* 0x004fe2000000000a */
[----:B------:R-:W-:-:S04]  /*26f0*/  IMAD.WIDE.U32 R12, R11, 0x4, R4 ;  /* 0x000000040b0c7825 */ /* 0x000fc800078e0004 */
[----:B------:R-:W-:Y:S02]  /*2700*/  IMAD.WIDE.U32 R4, R27, 0x4, R4 ;  /* 0x000000041b047825 */ /* 0x000fe400078e0004 */
[----:B------:R-:W3:Y:S04]  /*2710*/  LDG.E R12, desc[UR8][R12.64] ;  /* 0x000000080c0c7981 */ /* 0x000ee8000c1e1900 */
[----:B------:R-:W4:Y:S01]  /*2720*/  LDG.E R4, desc[UR8][R4.64] ;  /* 0x0000000804047981 */ /* 0x000f22000c1e1900 */
[----:B------:R-:W-:Y:S01]  /*2730*/  IADD3 R22, PT, PT, R22, 0x8, RZ ;  /* 0x0000000816167810 */ /* 0x000fe20007ffe0ff */
[----:B---3--:R-:W-:-:S04]  /*2740*/  FFMA R10, R29, R12, R10 ;  /* 0x0000000c1d0a7223 */ /* 0x008fc8000000000a */
[----:B----4-:R-:W-:-:S07]  /*2750*/  FFMA R10, R7, R4, R10 ;  /* 0x00000004070a7223 */ /* 0x010fce000000000a */
.L_x_26:
        /* <DEDUP_REMOVED lines=10> */
[----:B------:R-:W3:Y:S01]  /*2800*/  LDG.E R12, desc[UR8][R12.64] ;  /* 0x000000080c0c7981 */ /* 0x000ee2000c1e1900 */
[----:B------:R-:W-:Y:S01]  /*2810*/  IADD3 R11, PT, PT, R27, 0x1, RZ ;  /* 0x000000011b0b7810 */ /* 0x000fe20007ffe0ff */
[----:B---3--:R-:W-:Y:S01]  /*2820*/  FFMA R28, R5, R12, R10 ;  /* 0x0000000c051c7223 */ /* 0x008fe2000000000a */
[----:B------:R-:W-:-:S03]  /*2830*/  IADD3 R5, PT, PT, R29, 0x1, RZ ;  /* 0x000000011d057810 */ /* 0x000fc60007ffe0ff */
[----:B------:R-:W-:-:S04]  /*2840*/  IMAD.WIDE.U32 R10, R11, 0x4, R8 ;  /* 0x000000040b0a7825 */ /* 0x000fc800078e0008 */
[----:B------:R-:W-:Y:S02]  /*2850*/  IMAD.WIDE.U32 R4, R5, 0x4, R6 ;  /* 0x0000000405047825 */ /* 0x000fe400078e0006 */
[----:B------:R-:W2:Y:S04]  /*2860*/  LDG.E R11, desc[UR8][R10.64] ;  /* 0x000000080a0b7981 */ /* 0x000ea8000c1e1900 */
[----:B------:R0:W2:Y:S02]  /*2870*/  LDG.E R4, desc[UR8][R4.64] ;  /* 0x0000000804047981 */ /* 0x0000a4000c1e1900 */
[----:B0-----:R-:W-:Y:S01]  /*2880*/  IADD3 R5, PT, PT, R29, 0x3, RZ ;  /* 0x000000031d057810 */ /* 0x001fe20007ffe0ff */
[----:B--2---:R-:W-:Y:S01]  /*2890*/  FFMA R10, R11, R4, R28 ;  /* 0x000000040b0a7223 */ /* 0x004fe2000000001c */
[----:B------:R-:W-:-:S02]  /*28a0*/  IADD3 R28, PT, PT, R27, 0x2, RZ ;  /* 0x000000021b1c7810 */ /* 0x000fc40007ffe0ff */
[----:B------:R-:W-:-:S03]  /*28b0*/  IADD3 R27, PT, PT, R27, 0x3, RZ ;  /* 0x000000031b1b7810 */ /* 0x000fc60007ffe0ff */
[----:B------:R-:W-:-:S04]  /*28c0*/  IMAD.WIDE.U32 R12, R28, 0x4, R8 ;  /* 0x000000041c0c7825 */ /* 0x000fc800078e0008 */
[----:B------:R-:W-:Y:S02]  /*28d0*/  IMAD.WIDE.U32 R8, R27, 0x4, R8 ;  /* 0x000000041b087825 */ /* 0x000fe400078e0008 */
[----:B------:R-:W2:Y:S02]  /*28e0*/  LDG.E R13, desc[UR8][R12.64] ;  /* 0x000000080c0d7981 */ /* 0x000ea4000c1e1900 */
[----:B------:R-:W-:Y:S02]  /*28f0*/  VIADD R27, R29, 0x2 ;  /* 0x000000021d1b7836 */ /* 0x000fe40000000000 */
[----:B------:R-:W3:Y:S02]  /*2900*/  LDG.E R9, desc[UR8][R8.64] ;  /* 0x0000000808097981 */ /* 0x000ee4000c1e1900 */
[----:B------:R-:W-:-:S04]  /*2910*/  IMAD.WIDE.U32 R28, R27, 0x4, R6 ;  /* 0x000000041b1c7825 */ /* 0x000fc800078e0006 */
[----:B------:R-:W-:Y:S02]  /*2920*/  IMAD.WIDE.U32 R6, R5, 0x4, R6 ;  /* 0x0000000405067825 */ /* 0x000fe400078e0006 */
[----:B------:R-:W2:Y:S04]  /*2930*/  LDG.E R28, desc[UR8][R28.64] ;  /* 0x000000081c1c7981 */ /* 0x000ea8000c1e1900 */
[----:B------:R-:W3:Y:S01]  /*2940*/  LDG.E R6, desc[UR8][R6.64] ;  /* 0x0000000806067981 */ /* 0x000ee2000c1e1900 */
[----:B------:R-:W-:Y:S01]  /*2950*/  IADD3 R22, PT, PT, R22, 0x4, RZ ;  /* 0x0000000416167810 */ /* 0x000fe20007ffe0ff */
[----:B--2---:R-:W-:-:S04]  /*2960*/  FFMA R10, R13, R28, R10 ;  /* 0x0000001c0d0a7223 */ /* 0x004fc8000000000a */
[----:B---3--:R-:W-:-:S07]  /*2970*/  FFMA R10, R9, R6, R10 ;  /* 0x00000006090a7223 */ /* 0x008fce000000000a */
.L_x_27:
[----:B------:R-:W-:Y:S05]  /*2980*/  @!P1 BRA `(.L_x_23) ;  /* 0x0000000000689947 */ /* 0x000fea0003800000 */
        /* <DEDUP_REMOVED lines=8> */
[----:B------:R-:W-:Y:S01]  /*2a10*/  ISETP.NE.AND P1, PT, R17, 0x1, PT ;  /* 0x000000011100780c */ /* 0x000fe20003f25270 */
[----:B---3--:R-:W-:-:S12]  /*2a20*/  FFMA R10, R13, R8, R10 ;  /* 0x000000080d0a7223 */ /* 0x008fd8000000000a */
        /* <DEDUP_REMOVED lines=16> */
.L_x_23:
[----:B------:R-:W-:Y:S02]  /*2b30*/  HFMA2 R5, -RZ, RZ, 0.96630859375, -0.0022525787353515625 ;  /* 0x3bbb989dff057431 */ /* 0x000fe400000001ff */
[----:B-1----:R-:W-:Y:S01]  /*2b40*/  FFMA R10, R10, R16, -R23 ;  /* 0x000000100a0a7223 */ /* 0x002fe20000000817 */
[----:B------:R-:W-:-:S03]  /*2b50*/  MOV R7, 0x437c0000 ;  /* 0x437c000000077802 */ /* 0x000fc60000000f00 */
[----:B------:R-:W-:-:S04]  /*2b60*/  FFMA.SAT R4, R10, R5, 0.5 ;  /* 0x3f0000000a047423 */ /* 0x000fc80000002005 */
[----:B------:R-:W-:-:S04]  /*2b70*/  FFMA.RM R4, R4, R7, 12582913 ;  /* 0x4b40000104047423 */ /* 0x000fc80000004007 */
[C---:B------:R-:W-:Y:S01]  /*2b80*/  FADD R5, R4.reuse, -12583039 ;  /* 0xcb40007f04057421 */ /* 0x040fe20000000000 */
[----:B------:R-:W-:-:S03]  /*2b90*/  SHF.L.U32 R4, R4, 0x17, RZ ;  /* 0x0000001704047819 */ /* 0x000fc600000006ff */
[----:B------:R-:W-:-:S04]  /*2ba0*/  FFMA R5, R10, 1.4426950216293334961, -R5 ;  /* 0x3fb8aa3b0a057823 */ /* 0x000fc80000000805 */
[----:B------:R-:W-:-:S06]  /*2bb0*/  FFMA R5, R10, 1.925963033500011079e-08, R5 ;  /* 0x32a570600a057823 */ /* 0x000fcc0000000005 */
[----:B------:R-:W0:Y:S02]  /*2bc0*/  MUFU.EX2 R5, R5 ;  /* 0x0000000500057308 */ /* 0x000e240000000800 */
[----:B0-----:R-:W-:-:S07]  /*2bd0*/  FMUL R4, R4, R5 ;  /* 0x0000000504047220 */ /* 0x001fce0000400000 */
.L_x_22:
[----:B------:R-:W-:Y:S05]  /*2be0*/  BSYNC.RECONVERGENT B0 ;  /* 0x0000000000007941 */ /* 0x000fea0003800200 */
.L_x_21:
[----:B------:R-:W-:Y:S01]  /*2bf0*/  ISETP.NE.AND P1, PT, R2, RZ, PT ;  /* 0x000000ff0200720c */ /* 0x000fe20003f25270 */
[----:B------:R0:W-:Y:S01]  /*2c00*/  STS [R3], R4 ;  /* 0x0000000403007388 */ /* 0x0001e20000000800 */
[----:B------:R-:W-:Y:S01]  /*2c10*/  BSSY.RECONVERGENT B0, `(.L_x_28) ;  /* 0x000005d000007945 */ /* 0x000fe20003800200 */
[----:B------:R-:W-:Y:S10]  /*2c20*/  BAR.SYNC.DEFER_BLOCKING 0x0 ;  /* 0x0000000000007b1d */ /* 0x000ff40000010000 */
[----:B0-----:R-:W-:Y:S05]  /*2c30*/  @P1 BRA `(.L_x_29) ;  /* 0x0000000400681947 */ /* 0x001fea0003800000 */
[----:B------:R-:W-:Y:S01]  /*2c40*/  UISETP.NE.AND UP0, UPT, UR4, UR11, UPT ;  /* 0x0000000b0400728c */ /* 0x000fe2000bf05270 */
[----:B------:R-:W-:-:S08]  /*2c50*/  HFMA2 R27, -RZ, RZ, 0, 0 ;  /* 0x00000000ff1b7431 */ /* 0x000fd000000001ff */
[----:B------:R-:W-:Y:S05]  /*2c60*/  BRA.U !UP0, `(.L_x_30) ;  /* 0x0000000508447547 */ /* 0x000fea000b800000 */
[----:B------:R-:W-:Y:S02]  /*2c70*/  ISETP.GE.U32.AND P5, PT, R21, 0x10, PT ;  /* 0x000000101500780c */ /* 0x000fe40003fa6070 */
[----:B------:R-:W-:Y:S02]  /*2c80*/  ISETP.NE.AND P4, PT, R26, RZ, PT ;  /* 0x000000ff1a00720c */ /* 0x000fe40003f85270 */
[----:B------:R-:W-:Y:S02]  /*2c90*/  MOV R27, RZ ;  /* 0x000000ff001b7202 */ /* 0x000fe40000000f00 */
[----:B------:R-:W-:-:S07]  /*2ca0*/  MOV R22, RZ ;  /* 0x000000ff00167202 */ /* 0x000fce0000000f00 */
[----:B------:R-:W-:Y:S05]  /*2cb0*/  @!P5 BRA `(.L_x_31) ;  /* 0x000000000078d947 */ /* 0x000fea0003800000 */
[----:B------:R-:W0:Y:S01]  /*2cc0*/  S2UR UR6, SR_CgaCtaId ;  /* 0x00000000000679c3 */ /* 0x000e220000008800 */
[----:B------:R-:W-:Y:S01]  /*2cd0*/  UMOV UR5, 0x400 ;  /* 0x0000040000057882 */ /* 0x000fe20000000000 */
[----:B------:R-:W-:Y:S01]  /*2ce0*/  LOP3.LUT R22, R25, 0x1f0, RZ, 0xc0, !PT ;  /* 0x000001f019167812 */ /* 0x000fe200078ec0ff */
[----:B------:R-:W-:Y:S01]  /*2cf0*/  IMAD.MOV.U32 R27, RZ, RZ, RZ ;  /* 0x000000ffff1b7224 */ /* 0x000fe200078e00ff */
[----:B0-----:R-:W-:-:S03]  /*2d00*/  ULEA UR6, UR6, UR5, 0x18 ;  /* 0x0000000506067291 */ /* 0x001fc6000f8ec0ff */
[----:B------:R-:W-:-:S09]  /*2d10*/  UMOV UR5, URZ ;  /* 0x000000ff00057c82 */ /* 0x000fd20008000000 */
.L_x_32:
[----:B------:R-:W-:Y:S02]  /*2d20*/  ULEA UR7, UR5, UR6, 0x2 ;  /* 0x0000000605077291 */ /* 0x000fe4000f8e10ff */
[----:B------:R-:W-:-:S06]  /*2d30*/  UIADD3 UR5, UPT, UPT, UR5, 0x10, URZ ;  /* 0x0000001005057890 */ /* 0x000fcc000fffe0ff */
[----:B------:R-:W-:Y:S01]  /*2d40*/  ISETP.NE.AND P5, PT, R22, UR5, PT ;  /* 0x0000000516007c0c */ /* 0x000fe2000bfa5270 */
[----:B------:R-:W0:Y:S04]  /*2d50*/  LDS.128 R12, [UR7] ;  /* 0x00000007ff0c7984 */ /* 0x000e280008000c00 */
[----:B------:R-:W2:Y:S04]  /*2d60*/  LDS.128 R4, [UR7+0x10] ;  /* 0x00001007ff047984 */ /* 0x000ea80008000c00 */
[----:B------:R-:W3:Y:S01]  /*2d70*/  LDS.128 R8, [UR7+0x20] ;  /* 0x00002007ff087984 */ /* 0x000ee20008000c00 */
[----:B0-----:R-:W-:-:S04]  /*2d80*/  FADD R12, R12, R27 ;  /* 0x0000001b0c0c7221 */ /* 0x001fc80000000000 */
[----:B------:R-:W-:-:S04]  /*2d90*/  FADD R13, R12, R13 ;  /* 0x0000000d0c0d7221 */ /* 0x000fc80000000000 */
[----:B------:R-:W-:-:S04]  /*2da0*/  FADD R14, R13, R14 ;  /* 0x0000000e0d0e7221 */ /* 0x000fc80000000000 */
[----:B------:R-:W-:-:S04]  /*2db0*/  FADD R15, R14, R15 ;  /* 0x0000000f0e0f7221 */ /* 0x000fc80000000000 */
[----:B--2---:R-:W-:Y:S02]  /*2dc0*/  FADD R4, R15, R4 ;  /* 0x000000040f047221 */ /* 0x004fe40000000000 */
[----:B------:R-:W0:Y:S02]  /*2dd0*/  LDS.128 R12, [UR7+0x30] ;  /* 0x00003007ff0c7984 */ /* 0x000e240008000c00 */
[----:B------:R-:W-:-:S04]  /*2de0*/  FADD R5, R4, R5 ;  /* 0x0000000504057221 */ /* 0x000fc80000000000 */
[----:B------:R-:W-:-:S04]  /*2df0*/  FADD R6, R5, R6 ;  /* 0x0000000605067221 */ /* 0x000fc80000000000 */
[----:B------:R-:W-:-:S04]  /*2e00*/  FADD R7, R6, R7 ;  /* 0x0000000706077221 */ /* 0x000fc80000000000 */
[----:B---3--:R-:W-:-:S04]  /*2e10*/  FADD R8, R7, R8 ;  /* 0x0000000807087221 */ /* 0x008fc80000000000 */
[----:B------:R-:W-:-:S04]  /*2e20*/  FADD R9, R8, R9 ;  /* 0x0000000908097221 */ /* 0x000fc80000000000 */
[----:B------:R-:W-:-:S04]  /*2e30*/  FADD R10, R9, R10 ;  /* 0x0000000a090a7221 */ /* 0x000fc80000000000 */
[----:B------:R-:W-:-:S04]  /*2e40*/  FADD R11, R10, R11 ;  /* 0x0000000b0a0b7221 */ /* 0x000fc80000000000 */
[----:B0-----:R-:W-:-:S04]  /*2e50*/  FADD R12, R11, R12 ;  /* 0x0000000c0b0c7221 */ /* 0x001fc80000000000 */
[----:B------:R-:W-:-:S04]  /*2e60*/  FADD R13, R12, R13 ;  /* 0x0000000d0c0d7221 */ /* 0x000fc80000000000 */
[----:B------:R-:W-:-:S04]  /*2e70*/  FADD R14, R13, R14 ;  /* 0x0000000e0d0e7221 */ /* 0x000fc80000000000 */
[----:B------:R-:W-:Y:S01]  /*2e80*/  FADD R27, R14, R15 ;  /* 0x0000000f0e1b7221 */ /* 0x000fe20000000000 */
[----:B------:R-:W-:Y:S06]  /*2e90*/  @P5 BRA `(.L_x_32) ;  /* 0xfffffffc00a05947 */ /* 0x000fec000383ffff */
.L_x_31:
[----:B------:R-:W-:Y:S05]  /*2ea0*/  @!P4 BRA `(.L_x_30) ;  /* 0x0000000000b4c947 */ /* 0x000fea0003800000 */
[----:B------:R-:W-:Y:S02]  /*2eb0*/  ISETP.GE.U32.AND P4, PT, R26, 0x8, PT ;  /* 0x000000081a00780c */ /* 0x000fe40003f86070 */
[----:B------:R-:W-:-:S11]  /*2ec0*/  ISETP.NE.AND P5, PT, R24, RZ, PT ;  /* 0x000000ff1800720c */ /* 0x000fd60003fa5270 */
[----:B------:R-:W-:Y:S05]  /*2ed0*/  @!P4 BRA `(.L_x_33) ;  /* 0x00000000003cc947 */ /* 0x000fea0003800000 */
[----:B------:R-:W0:Y:S01]  /*2ee0*/  S2R R5, SR_CgaCtaId ;  /* 0x0000000000057919 */ /* 0x000e220000008800 */
[----:B------:R-:W-:-:S04]  /*2ef0*/  MOV R4, 0x400 ;  /* 0x0000040000047802 */ /* 0x000fc80000000f00 */
[----:B0-----:R-:W-:-:S04]  /*2f00*/  LEA R5, R5, R4, 0x18 ;  /* 0x0000000405057211 */ /* 0x001fc800078ec0ff */
[C---:B------:R-:W-:Y:S02]  /*2f10*/  LEA R12, R22.reuse, R5, 0x2 ;  /* 0x00000005160c7211 */ /* 0x040fe400078e10ff */
[----:B------:R-:W-:-:S03]  /*2f20*/  IADD3 R22, PT, PT, R22, 0x8, RZ ;  /* 0x0000000816167810 */ /* 0x000fc60007ffe0ff */
[----:B------:R-:W0:Y:S04]  /*2f30*/  LDS.128 R4, [R12] ;  /* 0x000000000c047984 */ /* 0x000e280000000c00 */
[----:B------:R-:W2:Y:S01]  /*2f40*/  LDS.128 R8, [R12+0x10] ;  /* 0x000010000c087984 */ /* 0x000ea20000000c00 */
[----:B0-----:R-:W-:-:S04]  /*2f50*/  FADD R4, R27, R4 ;  /* 0x000000041b047221 */ /* 0x001fc80000000000 */
[----:B------:R-:W-:-:S04]  /*2f60*/  FADD R5, R4, R5 ;  /* 0x0000000504057221 */ /* 0x000fc80000000000 */
[----:B------:R-:W-:-:S04]  /*2f70*/  FADD R6, R5, R6 ;  /* 0x0000000605067221 */ /* 0x000fc80000000000 */
[----:B------:R-:W-:-:S04]  /*2f80*/  FADD R7, R6, R7 ;  /* 0x0000000706077221 */ /* 0x000fc80000000000 */
[----:B--2---:R-:W-:-:S04]  /*2f90*/  FADD R8, R7, R8 ;  /* 0x0000000807087221 */ /* 0x004fc80000000000 */
[----:B------:R-:W-:-:S04]  /*2fa0*/  FADD R9, R8, R9 ;  /* 0x0000000908097221 */ /* 0x000fc80000000000 */
[----:B------:R-:W-:-:S04]  /*2fb0*/  FADD R10, R9, R10 ;  /* 0x0000000a090a7221 */ /* 0x000fc80000000000 */
[----:B------:R-:W-:-:S07]  /*2fc0*/  FADD R27, R10, R11 ;  /* 0x0000000b0a1b7221 */ /* 0x000fce0000000000 */
.L_x_33:
        /* <DEDUP_REMOVED lines=11> */
[----:B0-----:R-:W-:-:S04]  /*3080*/  FADD R4, R27, R4 ;  /* 0x000000041b047221 */ /* 0x001fc80000000000 */
[----:B------:R-:W-:-:S04]  /*3090*/  FADD R9, R4, R5 ;  /* 0x0000000504097221 */ /* 0x000fc80000000000 */
[----:B------:R-:W-:-:S04]  /*30a0*/  FADD R6, R9, R6 ;  /* 0x0000000609067221 */ /* 0x000fc80000000000 */
[----:B------:R-:W-:-:S07]  /*30b0*/  FADD R27, R6, R7 ;  /* 0x00000007061b7221 */ /* 0x000fce0000000000 */
.L_x_34:
[----:B------:R-:W-:Y:S05]  /*30c0*/  @!P5 BRA `(.L_x_30) ;  /* 0x00000000002cd947 */ /* 0x000fea0003800000 */
[----:B------:R-:W0:Y:S01]  /*30d0*/  S2R R5, SR_CgaCtaId ;  /* 0x0000000000057919 */ /* 0x000e220000008800 */
[----:B------:R-:W-:Y:S02]  /*30e0*/  MOV R4, 0x400 ;  /* 0x0000040000047802 */ /* 0x000fe40000000f00 */
[----:B------:R-:W-:Y:S02]  /*30f0*/  ISETP.NE.AND P4, PT, R25, 0x1, PT ;  /* 0x000000011900780c */ /* 0x000fe40003f85270 */
[----:B0-----:R-:W-:-:S04]  /*3100*/  LEA R5, R5, R4, 0x18 ;  /* 0x0000000405057211 */ /* 0x001fc800078ec0ff */
[----:B------:R-:W-:-:S06]  /*3110*/  LEA R4, R22, R5, 0x2 ;  /* 0x0000000516047211 */ /* 0x000fcc00078e10ff */
[----:B------:R-:W0:Y:S02]  /*3120*/  LDS.128 R4, [R4] ;  /* 0x0000000004047984 */ /* 0x000e240000000c00 */
[----:B0-----:R-:W-:Y:S01]  /*3130*/  FADD R27, R27, R4 ;  /* 0x000000041b1b7221 */ /* 0x001fe20000000000 */
[----:B------:R-:W-:Y:S06]  /*3140*/  @!P4 BRA `(.L_x_30) ;  /* 0x00000000000cc947 */ /* 0x000fec0003800000 */
[----:B------:R-:W-:Y:S01]  /*3150*/  ISETP.NE.AND P4, PT, R25, 0x2, PT ;  /* 0x000000021900780c */ /* 0x000fe20003f85270 */
[----:B------:R-:W-:-:S12]  /*3160*/  FADD R27, R27, R5 ;  /* 0x000000051b1b7221 */ /* 0x000fd80000000000 */
[----:B------:R-:W-:-:S07]  /*3170*/  @P4 FADD R27, R27, R6 ;  /* 0x000000061b1b4221 */ /* 0x000fce0000000000 */
.L_x_30:
[----:B------:R-:W0:Y:S01]  /*3180*/  S2UR UR6, SR_CgaCtaId ;  /* 0x00000000000679c3 */ /* 0x000e220000008800 */
[----:B------:R-:W-:Y:S02]  /*3190*/  UMOV UR5, 0x400 ;  /* 0x0000040000057882 */ /* 0x000fe40000000000 */
[----:B0-----:R-:W-:-:S09]  /*31a0*/  ULEA UR5, UR6, UR5, 0x18 ;  /* 0x0000000506057291 */ /* 0x001fd2000f8ec0ff */
[----:B------:R-:W0:Y:S02]  /*31b0*/  LDS R4, [UR5+0x404] ;  /* 0x00040405ff047984 */ /* 0x000e240008000800 */
[----:B0-----:R-:W-:-:S05]  /*31c0*/  FADD R4, R4, R27 ;  /* 0x0000001b04047221 */ /* 0x001fca0000000000 */
[----:B------:R0:W-:Y:S02]  /*31d0*/  STS [UR5+0x404], R4 ;  /* 0x00040404ff007988 */ /* 0x0001e40008000805 */
.L_x_29:
[----:B------:R-:W-:Y:S05]  /*31e0*/  BSYNC.RECONVERGENT B0 ;  /* 0x0000000000007941 */ /* 0x000fea0003800200 */
.L_x_28:
[----:B------:R-:W-:Y:S01]  /*31f0*/  BAR.SYNC.DEFER_BLOCKING 0x0 ;  /* 0x0000000000007b1d */ /* 0x000fe20000010000 */
[----:B------:R-:W-:Y:S01]  /*3200*/  UIADD3 UR4, UPT, UPT, UR4, 0x100, URZ ;  /* 0x0000010004047890 */ /* 0x000fe2000fffe0ff */
[----:B------:R-:W-:-:S03]  /*3210*/  IADD3 R21, PT, PT, R21, -0x100, RZ ;  /* 0xffffff0015157810 */ /* 0x000fc60007ffe0ff */
[----:B------:R-:W-:-:S09]  /*3220*/  UISETP.GE.U32.AND UP0, UPT, UR4, UR11, UPT ;  /* 0x0000000b0400728c */ /* 0x000fd2000bf06070 */
[----:B------:R-:W-:Y:S05]  /*3230*/  BRA.U !UP0, `(.L_x_35) ;  /* 0xffffffe908247547 */ /* 0x000fea000b83ffff */
.L_x_20:
[----:B------:R-:W2:Y:S01]  /*3240*/  S2UR UR5, SR_CgaCtaId ;  /* 0x00000000000579c3 */ /* 0x000ea20000008800 */
[----:B------:R-:W-:Y:S01]  /*3250*/  UMOV UR4, 0x400 ;  /* 0x0000040000047882 */ /* 0x000fe20000000000 */
[----:B------:R-:W-:Y:S01]  /*3260*/  UISETP.NE.AND UP0, UPT, UR11, URZ, UPT ;  /* 0x000000ff0b00728c */ /* 0x000fe2000bf05270 */
[----:B------:R-:W-:Y:S01]  /*3270*/  HFMA2 R18, -RZ, RZ, 0, 0 ;  /* 0x00000000ff127431 */ /* 0x000fe200000001ff */
[----:B--2---:R-:W-:-:S09]  /*3280*/  ULEA UR4, UR5, UR4, 0x18 ;  /* 0x0000000405047291 */ /* 0x004fd2000f8ec0ff */
[----:B0-----:R-:W0:Y:S02]  /*3290*/  @!P1 LDS R4, [UR4+0x404] ;  /* 0x00040404ff049984 */ /* 0x001e240008000800 */
[----:B0-----:R-:W-:-:S05]  /*32a0*/  @!P1 FMNMX R4, R4, 9.999999682655225389e-21, !PT ;  /* 0x1e3ce50804049809 */ /* 0x001fca0007800000 */
[----:B------:R0:W-:Y:S01]  /*32b0*/  @!P1 STS [UR4], R4 ;  /* 0x00000004ff009988 */ /* 0x0001e20008000804 */
[----:B------:R-:W-:Y:S06]  /*32c0*/  BAR.SYNC.DEFER_BLOCKING 0x0 ;  /* 0x0000000000007b1d */ /* 0x000fec0000010000 */
[----:B------:R-:W-:Y:S05]  /*32d0*/  BRA.U !UP0, `(.L_x_36) ;  /* 0x0000001d085c7547 */ /* 0x000fea000b800000 */
[----:B------:R-:W2:Y:S01]  /*32e0*/  LDC R7, c[0x0][0x3a4] ;  /* 0x0000e900ff077b82 */ /* 0x000ea20000000800 */
[----:B------:R-:W3:Y:S01]  /*32f0*/  LDS R17, [UR4] ;  /* 0x00000004ff117984 */ /* 0x000ee20008000800 */
[----:B--2---:R-:W-:-:S13]  /*3300*/  ISETP.NE.AND P1, PT, R7, RZ, PT ;  /* 0x000000ff0700720c */ /* 0x004fda0003f25270 */
[----:B---3--:R-:W-:Y:S05]  /*3310*/  @P1 BRA `(.L_x_37) ;  /* 0x0000000800981947 */ /* 0x008fea0003800000 */
[----:B------:R-:W-:Y:S01]  /*3320*/  UISETP.GE.U32.AND UP0, UPT, UR11, 0x301, UPT ;  /* 0x000003010b00788c */ /* 0x000fe2000bf06070 */
[----:B------:R-:W-:Y:S01]  /*3330*/  MOV R18, RZ ;  /* 0x000000ff00127202 */ /* 0x000fe20000000f00 */
[----:B------:R-:W-:-:S04]  /*3340*/  UIADD3 UR4, UPT, UPT, UR11, -0x1, URZ ;  /* 0xffffffff0b047890 */ /* 0x000fc8000fffe0ff */
[----:B------:R-:W-:-:S03]  /*3350*/  ULEA.HI UR5, UR4, 0x1, URZ, 0x18 ;  /* 0x0000000104057891 */ /* 0x000fc6000f8fc0ff */
[----:B------:R-:W-:Y:S01]  /*3360*/  UMOV UR4, URZ ;  /* 0x000000ff00047c82 */ /* 0x000fe20008000000 */
[----:B------:R-:W-:Y:S01]  /*3370*/  ULOP3.LUT UR6, UR5, 0x3, URZ, 0xc0, !UPT ;  /* 0x0000000305067892 */ /* 0x000fe2000f8ec0ff */
[----:B------:R-:W-:Y:S11]  /*3380*/  BRA.U !UP0, `(.L_x_38) ;  /* 0x0000000508d87547 */ /* 0x000ff6000b800000 */
[----:B------:R-:W-:Y:S01]  /*3390*/  HFMA2 R5, -RZ, RZ, 0.96630859375, -0.0022525787353515625 ;  /* 0x3bbb989dff057431 */ /* 0x000fe200000001ff */
[----:B------:R-:W2:Y:S01]  /*33a0*/  LDC R19, c[0x0][0x3a8] ;  /* 0x0000ea00ff137b82 */ /* 0x000ea20000000800 */
[----:B-1----:R-:W-:Y:S01]  /*33b0*/  FFMA R14, RZ, R16, -R23 ;  /* 0x00000010ff0e7223 */ /* 0x002fe20000000817 */
[----:B------:R-:W-:Y:S01]  /*33c0*/  MOV R7, 0x437c0000 ;  /* 0x437c000000077802 */ /* 0x000fe20000000f00 */
[C---:B------:R-:W-:Y:S01]  /*33d0*/  VIADD R8, R2.reuse, 0x300 ;  /* 0x0000030002087836 */ /* 0x040fe20000000000 */
[C---:B------:R-:W-:Y:S01]  /*33e0*/  IADD3 R10, PT, PT, R2.reuse, 0x100, RZ ;  /* 0x00000100020a7810 */ /* 0x040fe20007ffe0ff */
[----:B------:R-:W-:Y:S01]  /*33f0*/  HFMA2 R18, -RZ, RZ, 0, 0 ;  /* 0x00000000ff127431 */ /* 0x000fe200000001ff */
[----:B------:R-:W-:Y:S01]  /*3400*/  IADD3 R9, PT, PT, R2, 0x200, RZ ;  /* 0x0000020002097810 */ /* 0x000fe20007ffe0ff */
[----:B------:R-:W-:Y:S01]  /*3410*/  ULOP3.LUT UR5, UR5, 0x1fffffc, URZ, 0xc0, !UPT ;  /* 0x01fffffc05057892 */ /* 0x000fe2000f8ec0ff */
[----:B------:R-:W1:Y:S01]  /*3420*/  LDC R15, c[0x0][0x3a8] ;  /* 0x0000ea00ff0f7b82 */ /* 0x000e620000000800 */
[----:B0-----:R-:W-:Y:S01]  /*3430*/  FFMA.SAT R4, R14, R5, 0.5 ;  /* 0x3f0000000e047423 */ /* 0x001fe20000002005 */
[----:B------:R-:W-:Y:S01]  /*3440*/  MOV R11, R2 ;  /* 0x00000002000b7202 */ /* 0x000fe20000000f00 */
[----:B------:R-:W0:Y:S02]  /*3450*/  LDCU UR7, c[0x0][0x3a0] ;  /* 0x00007400ff0777ac */ /* 0x000e240008000800 */
[----:B------:R-:W-:Y:S01]  /*3460*/  FFMA.RM R4, R4, R7, 12582913 ;  /* 0x4b40000104047423 */ /* 0x000fe20000004007 */
[----:B------:R-:W-:-:S02]  /*3470*/  UIADD3 UR5, UPT, UPT, -UR5, URZ, URZ ;  /* 0x000000ff05057290 */ /* 0x000fc4000fffe1ff */
[----:B------:R-:W3:Y:S01]  /*3480*/  LDC.64 R12, c[0x0][0x390] ;  /* 0x0000e400ff0c7b82 */ /* 0x000ee20000000a00 */
[C---:B------:R-:W-:Y:S01]  /*3490*/  FADD R5, R4.reuse, -12583039 ;  /* 0xcb40007f04057421 */ /* 0x040fe20000000000 */
[----:B------:R-:W-:Y:S01]  /*34a0*/  SHF.L.U32 R6, R4, 0x17, RZ ;  /* 0x0000001704067819 */ /* 0x000fe200000006ff */
[----:B------:R-:W-:Y:S02]  /*34b0*/  UMOV UR4, 0x200 ;  /* 0x0000020000047882 */ /* 0x000fe40000000000 */
[----:B------:R-:W-:Y:S01]  /*34c0*/  FFMA R5, R14, 1.4426950216293334961, -R5 ;  /* 0x3fb8aa3b0e057823 */ /* 0x000fe20000000805 */
[----:B--2---:R-:W-:-:S03]  /*34d0*/  IMAD R10, R10, R19, UR10 ;  /* 0x0000000a0a0a7e24 */ /* 0x004fc6000f8e0213 */
[----:B------:R-:W-:Y:S01]  /*34e0*/  FFMA R14, R14, 1.925963033500011079e-08, R5 ;  /* 0x32a570600e0e7823 */ /* 0x000fe20000000005 */
[-C--:B------:R-:W-:Y:S02]  /*34f0*/  IMAD R9, R9, R19.reuse, UR10 ;  /* 0x0000000a09097e24 */ /* 0x080fe4000f8e0213 */
[-C--:B------:R-:W-:Y:S02]  /*3500*/  IMAD R8, R8, R19.reuse, UR10 ;  /* 0x0000000a08087e24 */ /* 0x080fe4000f8e0213 */
[----:B0-----:R-:W-:-:S07]  /*3510*/  IMAD R7, R2, R19, UR10 ;  /* 0x0000000a02077e24 */ /* 0x001fce000f8e0213 */
.L_x_51:
[----:B------:R-:W-:Y:S01]  /*3520*/  ISETP.GE.U32.OR P1, PT, R11, UR7, !P0 ;  /* 0x000000070b007c0c */ /* 0x000fe2000c726470 */
[----:B------:R-:W-:-:S12]  /*3530*/  BSSY.RECONVERGENT B0, `(.L_x_39) ;  /* 0x0000012000007945 */ /* 0x000fd80003800200 */
[----:B------:R-:W-:Y:S05]  /*3540*/  @P1 BRA `(.L_x_40) ;  /* 0x0000000000401947 */ /* 0x000fea0003800000 */
[----:B------:R-:W0:Y:S08]  /*3550*/  MUFU.EX2 R27, R14 ;  /* 0x0000000e001b7308 */ /* 0x000e300000000800 */
[----:B------:R-:W2:Y:S01]  /*3560*/  MUFU.RCP R4, R17 ;  /* 0x0000001100047308 */ /* 0x000ea20000001000 */
[----:B0-----:R-:W-:-:S07]  /*3570*/  FMUL R27, R6, R27 ;  /* 0x0000001b061b7220 */ /* 0x001fce0000400000 */
[----:B------:R-:W0:Y:S01]  /*3580*/  FCHK P1, R27, R17 ;  /* 0x000000111b007302 */ /* 0x000e220000020000 */
[----:B--2---:R-:W-:-:S04]  /*3590*/  FFMA R5, -R17, R4, 1 ;  /* 0x3f80000011057423 */ /* 0x004fc80000000104 */
[----:B------:R-:W-:-:S04]  /*35a0*/  FFMA R4, R4, R5, R4 ;  /* 0x0000000504047223 */ /* 0x000fc80000000004 */
[----:B------:R-:W-:-:S04]  /*35b0*/  FFMA R5, R27, R4, RZ ;  /* 0x000000041b057223 */ /* 0x000fc800000000ff */
[----:B------:R-:W-:-:S04]  /*35c0*/  FFMA R19, -R17, R5, R27 ;  /* 0x0000000511137223 */ /* 0x000fc8000000011b */
[----:B------:R-:W-:Y:S01]  /*35d0*/  FFMA R19, R4, R19, R5 ;  /* 0x0000001304137223 */ /* 0x000fe20000000005 */
[----:B0-----:R-:W-:Y:S06]  /*35e0*/  @!P1 BRA `(.L_x_41) ;  /* 0x00000000000c9947 */ /* 0x001fec0003800000 */
[----:B------:R-:W-:-:S07]  /*35f0*/  MOV R20, 0x3610 ;  /* 0x0000361000147802 */ /* 0x000fce0000000f00 */
[----:B-1-3--:R-:W-:Y:S05]  /*3600*/  CALL.REL.NOINC `($__internal_2_$__cuda_sm3x_div_rn_noftz_f32_slowpath) ;  /* 0x0000002000c47944 */ /* 0x00afea0003c00000 */
[----:B------:R-:W-:-:S07]  /*3610*/  MOV R19, R4 ;  /* 0x0000000400137202 */ /* 0x000fce0000000f00 */
.L_x_41:
[----:B---3--:R-:W-:-:S06]  /*3620*/  IMAD.WIDE.U32 R4, R7, 0x4, R12 ;  /* 0x0000000407047825 */ /* 0x008fcc00078e000c */
[----:B------:R-:W2:Y:S02]  /*3630*/  LDG.E R5, desc[UR8][R4.64] ;  /* 0x0000000804057981 */ /* 0x000ea4000c1e1900 */
[----:B--2---:R-:W-:-:S07]  /*3640*/  FFMA R18, R5, R19, R18 ;  /* 0x0000001305127223 */ /* 0x004fce0000000012 */
.L_x_40:
[----:B------:R-:W-:Y:S05]  /*3650*/  BSYNC.RECONVERGENT B0 ;  /* 0x0000000000007941 */ /* 0x000fea0003800200 */
.L_x_39:
[----:B------:R-:W-:Y:S01]  /*3660*/  IADD3 R4, PT, PT, R11, 0x100, RZ ;  /* 0x000001000b047810 */ /* 0x000fe20007ffe0ff */
[----:B------:R-:W-:Y:S03]  /*3670*/  BSSY.RECONVERGENT B0, `(.L_x_42) ;  /* 0x0000013000007945 */ /* 0x000fe60003800200 */
[----:B------:R-:W-:-:S13]  /*3680*/  ISETP.GE.U32.OR P1, PT, R4, UR7, !P0 ;  /* 0x0000000704007c0c */ /* 0x000fda000c726470 */
        /* <DEDUP_REMOVED lines=14> */
.L_x_44:
[----:B---3--:R-:W-:-:S06]  /*3770*/  IMAD.WIDE.U32 R4, R10, 0x4, R12 ;  /* 0x000000040a047825 */ /* 0x008fcc00078e000c */
[----:B------:R-:W2:Y:S02]  /*3780*/  LDG.E R5, desc[UR8][R4.64] ;  /* 0x0000000804057981 */ /* 0x000ea4000c1e1900 */
[----:B--2---:R-:W-:-:S07]  /*3790*/  FFMA R18, R5, R19, R18 ;  /* 0x0000001305127223 */ /* 0x004fce0000000012 */
.L_x_43:
[----:B------:R-:W-:Y:S05]  /*37a0*/  BSYNC.RECONVERGENT B0 ;  /* 0x0000000000007941 */ /* 0x000fea0003800200 */
.L_x_42:
        /* <DEDUP_REMOVED lines=17> */
.L_x_47:
[----:B---3--:R-:W-:-:S06]  /*38c0*/  IMAD.WIDE.U32 R4, R9, 0x4, R12 ;  /* 0x0000000409047825 */ /* 0x008fcc00078e000c */
[----:B------:R-:W2:Y:S02]  /*38d0*/  LDG.E R5, desc[UR8][R4.64] ;  /* 0x0000000804057981 */ /* 0x000ea4000c1e1900 */
[----:B--2---:R-:W-:-:S07]  /*38e0*/  FFMA R18, R5, R19, R18 ;  /* 0x0000001305127223 */ /* 0x004fce0000000012 */
.L_x_46:
[----:B------:R-:W-:Y:S05]  /*38f0*/  BSYNC.RECONVERGENT B0 ;  /* 0x0000000000007941 */ /* 0x000fea0003800200 */
.L_x_45:
        /* <DEDUP_REMOVED lines=17> */
.L_x_50:
[----:B---3--:R-:W-:-:S06]  /*3a10*/  IMAD.WIDE.U32 R4, R8, 0x4, R12 ;  /* 0x0000000408047825 */ /* 0x008fcc00078e000c */
[----:B------:R-:W2:Y:S02]  /*3a20*/  LDG.E R5, desc[UR8][R4.64] ;  /* 0x0000000804057981 */ /* 0x000ea4000c1e1900 */
[----:B--2---:R-:W-:-:S07]  /*3a30*/  FFMA R18, R5, R19, R18 ;  /* 0x0000001305127223 */ /* 0x004fce0000000012 */
.L_x_49:
[----:B------:R-:W-:Y:S05]  /*3a40*/  BSYNC.RECONVERGENT B0 ;  /* 0x0000000000007941 */ /* 0x000fea0003800200 */
.L_x_48:
[----:B------:R-:W-:Y:S01]  /*3a50*/  UIADD3 UR5, UPT, UPT, UR5, 0x4, URZ ;  /* 0x0000000405057890 */ /* 0x000fe2000fffe0ff */
[C---:B-1----:R-:W-:Y:S01]  /*3a60*/  LEA R10, R15.reuse, R10, 0xa ;  /* 0x0000000a0f0a7211 */ /* 0x042fe200078e50ff */
[----:B------:R-:W-:Y:S01]  /*3a70*/  IMAD R9, R15, 0x400, R9 ;  /* 0x000004000f097824 */ /* 0x000fe200078e0209 */
[----:B------:R-:W-:Y:S01]  /*3a80*/  IADD3 R11, PT, PT, R11, 0x400, RZ ;  /* 0x000004000b0b7810 */ /* 0x000fe20007ffe0ff */
[----:B------:R-:W-:Y:S01]  /*3a90*/  UISETP.NE.AND UP0, UPT, UR5, URZ, UPT ;  /* 0x000000ff0500728c */ /* 0x000fe2000bf05270 */
[C---:B------:R-:W-:Y:S01]  /*3aa0*/  LEA R8, R15.reuse, R8, 0xa ;  /* 0x000000080f087211 */ /* 0x040fe200078e50ff */
[----:B------:R-:W-:Y:S01]  /*3ab0*/  UIADD3 UR4, UPT, UPT, UR4, 0x400, URZ ;  /* 0x0000040004047890 */ /* 0x000fe2000fffe0ff */
[----:B------:R-:W-:-:S06]  /*3ac0*/  LEA R7, R15, R7, 0xa ;  /* 0x000000070f077211 */ /* 0x000fcc00078e50ff */
[----:B------:R-:W-:Y:S05]  /*3ad0*/  BRA.U UP0, `(.L_x_51) ;  /* 0xfffffff900907547 */ /* 0x000fea000b83ffff */
[----:B------:R-:W-:-:S12]  /*3ae0*/  UIADD3 UR4, UPT, UPT, UR4, -0x200, URZ ;  /* 0xfffffe0004047890 */ /* 0x000fd8000fffe0ff */
.L_x_38:
[----:B------:R-:W-:-:S09]  /*3af0*/  UISETP.NE.AND UP0, UPT, UR6, URZ, UPT ;  /* 0x000000ff0600728c */ /* 0x000fd2000bf05270 */
[----:B------:R-:W-:Y:S05]  /*3b00*/  BRA.U !UP0, `(.L_x_36) ;  /* 0x0000001508507547 */ /* 0x000fea000b800000 */
[----:B------:R-:W-:Y:S02]  /*3b10*/  HFMA2 R5, -RZ, RZ, 0.96630859375, -0.0022525787353515625 ;  /* 0x3bbb989dff057431 */ /* 0x000fe400000001ff */
[----:B-1----:R-:W-:Y:S01]  /*3b20*/  FFMA R16, RZ, R16, -R23 ;  /* 0x00000010ff107223 */ /* 0x002fe20000000817 */
[----:B0-----:R-:W-:Y:S01]  /*3b30*/  MOV R4, 0x437c0000 ;  /* 0x437c000000047802 */ /* 0x001fe20000000f00 */
[----:B------:R-:W0:Y:S01]  /*3b40*/  MUFU.RCP R10, R17 ;  /* 0x00000011000a7308 */ /* 0x000e220000001000 */
[----:B------:R-:W1:Y:S01]  /*3b50*/  LDC R11, c[0x0][0x3a8] ;  /* 0x0000ea00ff0b7b82 */ /* 0x000e620000000800 */
[----:B------:R-:W2:Y:S01]  /*3b60*/  LDCU UR7, c[0x0][0x3a0] ;  /* 0x00007400ff0777ac */ /* 0x000ea20008000800 */
[----:B------:R-:W-:Y:S01]  /*3b70*/  UIADD3 UR5, UPT, UPT, -UR6, URZ, URZ ;  /* 0x000000ff06057290 */ /* 0x000fe2000fffe1ff */
[----:B------:R-:W-:-:S05]  /*3b80*/  FFMA.SAT R5, R16, R5, 0.5 ;  /* 0x3f00000010057423 */ /* 0x000fca0000002005 */
[----:B------:R-:W4:Y:S01]  /*3b90*/  LDC R6, c[0x0][0x3a8] ;  /* 0x0000ea00ff067b82 */ /* 0x000f220000000800 */
[----:B------:R-:W-:-:S04]  /*3ba0*/  FFMA.RM R4, R5, R4, 12582913 ;  /* 0x4b40000105047423 */ /* 0x000fc80000004004 */
[C---:B------:R-:W-:Y:S01]  /*3bb0*/  FADD R5, R4.reuse, -12583039 ;  /* 0xcb40007f04057421 */ /* 0x040fe20000000000 */
[----:B------:R-:W-:Y:S01]  /*3bc0*/  SHF.L.U32 R8, R4, 0x17, RZ ;  /* 0x0000001704087819 */ /* 0x000fe200000006ff */
[----:B0-----:R-:W-:Y:S02]  /*3bd0*/  FFMA R7, -R17, R10, 1 ;  /* 0x3f80000011077423 */ /* 0x001fe4000000010a */
[----:B------:R-:W-:Y:S02]  /*3be0*/  FFMA R5, R16, 1.4426950216293334961, -R5 ;  /* 0x3fb8aa3b10057823 */ /* 0x000fe40000000805 */
[----:B------:R-:W-:Y:S02]  /*3bf0*/  FFMA R4, R10, R7, R10 ;  /* 0x000000070a047223 */ /* 0x000fe4000000000a */
[----:B------:R-:W-:-:S04]  /*3c00*/  FFMA R16, R16, 1.925963033500011079e-08, R5 ;  /* 0x32a5706010107823 */ /* 0x000fc80000000005 */
[----:B------:R-:W0:Y:S02]  /*3c10*/  MUFU.EX2 R5, R16 ;  /* 0x0000001000057308 */ /* 0x000e240000000800 */
[----:B0-----:R-:W-:Y:S01]  /*3c20*/  FMUL R27, R5, R8 ;  /* 0x00000008051b7220 */ /* 0x001fe20000400000 */
[----:B------:R-:W-:-:S05]  /*3c30*/  IADD3 R8, PT, PT, R2, UR4, RZ ;  /* 0x0000000402087c10 */ /* 0x000fca000fffe0ff */
[----:B------:R-:W0:Y:S01]  /*3c40*/  FCHK P1, R27, R17 ;  /* 0x000000111b007302 */ /* 0x000e220000020000 */
[----:B------:R-:W-:-:S04]  /*3c50*/  FFMA R5, R4, R27, RZ ;  /* 0x0000001b04057223 */ /* 0x000fc800000000ff */
[----:B------:R-:W-:-:S04]  /*3c60*/  FFMA R7, -R17, R5, R27 ;  /* 0x0000000511077223 */ /* 0x000fc8000000011b */
[----:B------:R-:W-:Y:S01]  /*3c70*/  FFMA R9, R4, R7, R5 ;  /* 0x0000000704097223 */ /* 0x000fe20000000005 */
[----:B-1----:R-:W-:Y:S01]  /*3c80*/  IMAD R7, R8, R11, UR10 ;  /* 0x0000000a08077e24 */ /* 0x002fe2000f8e020b */
[----:B0-2-4-:R-:W-:Y:S06]  /*3c90*/  @!P1 BRA `(.L_x_52) ;  /* 0x00000000000c9947 */ /* 0x015fec0003800000 */
[----:B------:R-:W-:-:S07]  /*3ca0*/  MOV R20, 0x3cc0 ;  /* 0x00003cc000147802 */ /* 0x000fce0000000f00 */
[----:B---3--:R-:W-:Y:S05]  /*3cb0*/  CALL.REL.NOINC `($__internal_2_$__cuda_sm3x_div_rn_noftz_f32_slowpath) ;  /* 0x0000001c00187944 */ /* 0x008fea0003c00000 */
[----:B------:R-:W-:-:S07]  /*3cc0*/  MOV R9, R4 ;  /* 0x0000000400097202 */ /* 0x000fce0000000f00 */
.L_x_52:
[----:B------:R-:W-:-:S13]  /*3cd0*/  ISETP.GE.U32.OR P1, PT, R8, UR7, !P0 ;  /* 0x0000000708007c0c */ /* 0x000fda000c726470 */
[----:B------:R-:W0:Y:S02]  /*3ce0*/  @!P1 LDC.64 R4, c[0x0][0x390] ;  /* 0x0000e400ff049b82 */ /* 0x000e240000000a00 */
[----:B0-----:R-:W-:-:S06]  /*3cf0*/  @!P1 IMAD.WIDE.U32 R4, R7, 0x4, R4 ;  /* 0x0000000407049825 */ /* 0x001fcc00078e0004 */
[----:B------:R-:W2:Y:S01]  /*3d00*/  @!P1 LDG.E R4, desc[UR8][R4.64] ;  /* 0x0000000804049981 */ /* 0x000ea2000c1e1900 */
[----:B------:R-:W-:Y:S01]  /*3d10*/  UIADD3 UR5, UPT, UPT, UR5, 0x1, URZ ;  /* 0x0000000105057890 */ /* 0x000fe2000fffe0ff */
[----:B------:R-:W-:-:S03]  /*3d20*/  LEA R7, R6, R7, 0x8 ;  /* 0x0000000706077211 */ /* 0x000fc600078e40ff */
[----:B------:R-:W-:Y:S01]  /*3d30*/  UISETP.NE.AND UP0, UPT, UR5, URZ, UPT ;  /* 0x000000ff0500728c */ /* 0x000fe2000bf05270 */
[----:B--2---:R-:W-:-:S08]  /*3d40*/  @!P1 FFMA R18, R9, R4, R18 ;  /* 0x0000000409129223 */ /* 0x004fd00000000012 */
[----:B------:R-:W-:Y:S05]  /*3d50*/  BRA.U !UP0, `(.L_x_36) ;  /* 0x0000001108bc7547 */ /* 0x000fea000b800000 */
[----:B------:R-:W-:Y:S01]  /*3d60*/  IADD3 R8, PT, PT, R8, 0x100, RZ ;  /* 0x0000010008087810 */ /* 0x000fe20007ffe0ff */
[----:B------:R-:W-:Y:S06]  /*3d70*/  BRA `(.L_x_52) ;  /* 0xfffffffc00d47947 */ /* 0x000fec000383ffff */
.L_x_37:
[C---:B------:R-:W-:Y:S01]  /*3d80*/  LOP3.LUT R9, R7.reuse, 0x7, RZ, 0xc0, !PT ;  /* 0x0000000707097812 */ /* 0x040fe200078ec0ff */
[----:B------:R-:W-:Y:S01]  /*3d90*/  HFMA2 R18, -RZ, RZ, 0, 0 ;  /* 0x00000000ff127431 */ /* 0x000fe200000001ff */
[C---:B------:R-:W-:Y:S01]  /*3da0*/  LOP3.LUT R8, R7.reuse, 0xfffffff0, RZ, 0xc0, !PT ;  /* 0xfffffff007087812 */ /* 0x040fe200078ec0ff */
[----:B------:R-:W-:Y:S01]  /*3db0*/  UMOV UR4, URZ ;  /* 0x000000ff00047c82 */ /* 0x000fe20008000000 */
[C---:B------:R-:W-:Y:S02]  /*3dc0*/  LOP3.LUT R10, R7.reuse, 0xf, RZ, 0xc0, !PT ;  /* 0x0000000f070a7812 */ /* 0x040fe400078ec0ff */
[----:B------:R-:W-:Y:S02]  /*3dd0*/  LOP3.LUT R7, R7, 0x3, RZ, 0xc0, !PT ;  /* 0x0000000307077812 */ /* 0x000fe400078ec0ff */
[----:B------:R-:W-:Y:S02]  /*3de0*/  IADD3 R6, PT, PT, R9, -0x1, RZ ;  /* 0xffffffff09067810 */ /* 0x000fe40007ffe0ff */
[----:B------:R-:W-:-:S07]  /*3df0*/  IADD3 R12, PT, PT, -R8, RZ, RZ ;  /* 0x000000ff080c7210 */ /* 0x000fce0007ffe1ff */
.L_x_62:
[----:B------:R-:W2:Y:S01]  /*3e00*/  LDCU UR5, c[0x0][0x3a0] ;  /* 0x00007400ff0577ac */ /* 0x000ea20008000800 */
[----:B------:R-:W-:Y:S01]  /*3e10*/  VIADD R11, R2, UR4 ;  /* 0x00000004020b7c36 */ /* 0x000fe20008000000 */
[----:B------:R-:W-:Y:S01]  /*3e20*/  BSSY.RECONVERGENT B0, `(.L_x_53) ;  /* 0x0000121000007945 */ /* 0x000fe20003800200 */
[----:B------:R-:W-:-:S03]  /*3e30*/  UIADD3 UR4, UPT, UPT, UR4, 0x100, URZ ;  /* 0x0000010004047890 */ /* 0x000fc6000fffe0ff */
[----:B--2---:R-:W-:Y:S01]  /*3e40*/  ISETP.GE.U32.OR P1, PT, R11, UR5, !P0 ;  /* 0x000000050b007c0c */ /* 0x004fe2000c726470 */
[----:B------:R-:W-:-:S12]  /*3e50*/  UISETP.GE.U32.AND UP0, UPT, UR4, UR5, UPT ;  /* 0x000000050400728c */ /* 0x000fd8000bf06070 */
[----:B------:R-:W-:Y:S05]  /*3e60*/  @P1 BRA `(.L_x_54) ;  /* 0x0000001000701947 */ /* 0x000fea0003800000 */
[----:B------:R-:W2:Y:S01]  /*3e70*/  LDC R13, c[0x0][0x3a4] ;  /* 0x0000e900ff0d7b82 */ /* 0x000ea20000000800 */
[----:B------:R-:W-:Y:S01]  /*3e80*/  HFMA2 R22, -RZ, RZ, 0, 0 ;  /* 0x00000000ff167431 */ /* 0x000fe200000001ff */
[----:B------:R-:W-:Y:S02]  /*3e90*/  MOV R28, RZ ;  /* 0x000000ff001c7202 */ /* 0x000fe40000000f00 */
[----:B--2---:R-:W-:-:S13]  /*3ea0*/  ISETP.GE.U32.AND P1, PT, R13, 0x10, PT ;  /* 0x000000100d00780c */ /* 0x004fda0003f26070 */
[----:B------:R-:W-:Y:S05]  /*3eb0*/  @!P1 BRA `(.L_x_55) ;  /* 0x0000000400e89947 */ /* 0x000fea0003800000 */
[-C--:B------:R-:W-:Y:S01]  /*3ec0*/  IMAD R25, R0, R13.reuse, 0x7 ;  /* 0x0000000700197424 */ /* 0x080fe200078e020d */
[----:B------:R-:W-:Y:S01]  /*3ed0*/  MOV R22, RZ ;  /* 0x000000ff00167202 */ /* 0x000fe20000000f00 */
[----:B------:R-:W-:Y:S01]  /*3ee0*/  IMAD R19, R11, R13, 0x7 ;  /* 0x000000070b137424 */ /* 0x000fe200078e020d */
[----:B------:R-:W-:-:S07]  /*3ef0*/  MOV R24, R12 ;  /* 0x0000000c00187202 */ /* 0x000fce0000000f00 */
.L_x_56:
[----:B------:R-:W2:Y:S01]  /*3f00*/  LDC.64 R14, c[0x0][0x380] ;  /* 0x0000e000ff0e7b82 */ /* 0x000ea20000000a00 */
[----:B------:R-:W-:Y:S02]  /*3f10*/  IADD3 R27, PT, PT, R25, -0x7, RZ ;  /* 0xfffffff9191b7810 */ /* 0x000fe40007ffe0ff */
[----:B------:R-:W-:-:S05]  /*3f20*/  IADD3 R21, PT, PT, R19, -0x7, RZ ;  /* 0xfffffff913157810 */ /* 0x000fca0007ffe0ff */
[----:B0-----:R-:W0:Y:S01]  /*3f30*/  LDC.64 R4, c[0x0][0x388] ;  /* 0x0000e200ff047b82 */ /* 0x001e220000000a00 */
[----:B--2---:R-:W-:-:S06]  /*3f40*/  IMAD.WIDE.U32 R26, R27, 0x4, R14 ;  /* 0x000000041b1a7825 */ /* 0x004fcc00078e000e */
[----:B------:R-:W2:Y:S01]  /*3f50*/  LDG.E R27, desc[UR8][R26.64] ;  /* 0x000000081a1b7981 */ /* 0x000ea2000c1e1900 */
[----:B0-----:R-:W-:-:S06]  /*3f60*/  IMAD.WIDE.U32 R20, R21, 0x4, R4 ;  /* 0x0000000415147825 */ /* 0x001fcc00078e0004 */
[----:B------:R-:W2:Y:S01]  /*3f70*/  LDG.E R20, desc[UR8][R20.64] ;  /* 0x0000000814147981 */ /* 0x000ea2000c1e1900 */
[----:B------:R-:W-:-:S05]  /*3f80*/  IADD3 R29, PT, PT, R25, -0x6, RZ ;  /* 0xfffffffa191d7810 */ /* 0x000fca0007ffe0ff */
[----:B------:R-:W-:-:S05]  /*3f90*/  IMAD.WIDE.U32 R28, R29, 0x4, R14 ;  /* 0x000000041d1c7825 */ /* 0x000fca00078e000e */
[----:B------:R0:W3:Y:S01]  /*3fa0*/  LDG.E R21, desc[UR8][R28.64] ;  /* 0x000000081c157981 */ /* 0x0000e2000c1e1900 */
[----:B--2---:R-:W-:Y:S01]  /*3fb0*/  FFMA R22, R27, R20, R22 ;  /* 0x000000141b167223 */ /* 0x004fe20000000016 */
[----:B------:R-:W-:-:S05]  /*3fc0*/  IADD3 R27, PT, PT, R19, -0x6, RZ ;  /* 0xfffffffa131b7810 */ /* 0x000fca0007ffe0ff */
[----:B0-----:R-:W-:-:S06]  /*3fd0*/  IMAD.WIDE.U32 R28, R27, 0x4, R4 ;  /* 0x000000041b1c7825 */ /* 0x001fcc00078e0004 */
[----:B------:R-:W3:Y:S01]  /*3fe0*/  LDG.E R28, desc[UR8][R28.64] ;  /* 0x000000081c1c7981 */ /* 0x000ee2000c1e1900 */
[----:B------:R-:W-:-:S05]  /*3ff0*/  IADD3 R27, PT, PT, R25, -0x5, RZ ;  /* 0xfffffffb191b7810 */ /* 0x000fca0007ffe0ff */
[----:B------:R-:W-:-:S06]  /*4000*/  IMAD.WIDE.U32 R26, R27, 0x4, R14 ;  /* 0x000000041b1a7825 */ /* 0x000fcc00078e000e */
[----:B------:R-:W2:Y:S01]  /*4010*/  LDG.E R27, desc[UR8][R26.64] ;  /* 0x000000081a1b7981 */ /* 0x000ea2000c1e1900 */
[----:B---3--:R-:W-:Y:S01]  /*4020*/  FFMA R22, R21, R28, R22 ;  /* 0x0000001c15167223 */ /* 0x008fe20000000016 */
[----:B------:R-:W-:-:S05]  /*4030*/  IADD3 R21, PT, PT, R19, -0x5, RZ ;  /* 0xfffffffb13157810 */ /* 0x000fca0007ffe0ff */
[----:B------:R-:W-:-:S06]  /*4040*/  IMAD.WIDE.U32 R20, R21, 0x4, R4 ;  /* 0x0000000415147825 */ /* 0x000fcc00078e0004 */
[----:B------:R0:W2:Y:S01]  /*4050*/  LDG.E R20, desc[UR8][R20.64] ;  /* 0x0000000814147981 */ /* 0x0000a2000c1e1900 */
[----:B------:R-:W-:Y:S02]  /*4060*/  IADD3 R29, PT, PT, R19, -0x4, RZ ;  /* 0xfffffffc131d7810 */ /* 0x000fe40007ffe0ff */
[----:B0-----:R-:W-:-:S03]  /*4070*/  IADD3 R21, PT, PT, R25, -0x4, RZ ;  /* 0xfffffffc19157810 */ /* 0x001fc60007ffe0ff */
[----:B------:R-:W-:-:S06]  /*4080*/  IMAD.WIDE.U32 R28, R29, 0x4, R4 ;  /* 0x000000041d1c7825 */ /* 0x000fcc00078e0004 */
[----:B------:R-:W3:Y:S01]  /*4090*/  LDG.E R28, desc[UR8][R28.64] ;  /* 0x000000081c1c7981 */ /* 0x000ee2000c1e1900 */
[----:B--2---:R-:W-:Y:S01]  /*40a0*/  FFMA R22, R27, R20, R22 ;  /* 0x000000141b167223 */ /* 0x004fe20000000016 */
[----:B------:R-:W-:-:S06]  /*40b0*/  IMAD.WIDE.U32 R20, R21, 0x4, R14 ;  /* 0x0000000415147825 */ /* 0x000fcc00078e000e */
[----:B------:R-:W3:Y:S01]  /*40c0*/  LDG.E R21, desc[UR8][R20.64] ;  /* 0x0000000814157981 */ /* 0x000ee2000c1e1900 */
[----:B------:R-:W-:-:S04]  /*40d0*/  VIADD R27, R25, 0xfffffffd ;  /* 0xfffffffd191b7836 */ /* 0x000fc80000000000 */
[----:B------:R-:W-:-:S06]  /*40e0*/  IMAD.WIDE.U32 R26, R27, 0x4, R14 ;  /* 0x000000041b1a7825 */ /* 0x000fcc00078e000e */
[----:B------:R-:W2:Y:S01]  /*40f0*/  LDG.E R27, desc[UR8][R26.64] ;  /* 0x000000081a1b7981 */ /* 0x000ea2000c1e1900 */
[----:B---3--:R-:W-:Y:S01]  /*4100*/  FFMA R22, R21, R28, R22 ;  /* 0x0000001c15167223 */ /* 0x008fe20000000016 */
[----:B------:R-:W-:-:S05]  /*4110*/  IADD3 R21, PT, PT, R19, -0x3, RZ ;  /* 0xfffffffd13157810 */ /* 0x000fca0007ffe0ff */
[----:B------:R-:W-:-:S06]  /*4120*/  IMAD.WIDE.U32 R20, R21, 0x4, R4 ;  /* 0x0000000415147825 */ /* 0x000fcc00078e0004 */
[----:B------:R-:W2:Y:S01]  /*4130*/  LDG.E R20, desc[UR8][R20.64] ;  /* 0x0000000814147981 */ /* 0x000ea2000c1e1900 */
[----:B------:R-:W-:Y:S01]  /*4140*/  IADD3 R29, PT, PT, R25, -0x2, RZ ;  /* 0xfffffffe191d7810 */ /* 0x000fe20007ffe0ff */
[----:B--2---:R-:W-:-:S04]  /*4150*/  FFMA R22, R27, R20, R22 ;  /* 0x000000141b167223 */ /* 0x004fc80000000016 */
[----:B------:R-:W-:Y:S01]  /*4160*/  IMAD.WIDE.U32 R20, R29, 0x4, R14 ;  /* 0x000000041d147825 */ /* 0x000fe200078e000e */
[----:B------:R-:W-:-:S05]  /*4170*/  IADD3 R29, PT, PT, R19, -0x2, RZ ;  /* 0xfffffffe131d7810 */ /* 0x000fca0007ffe0ff */
[----:B------:R-:W-:Y:S01]  /*4180*/  IMAD.WIDE.U32 R28, R29, 0x4, R4 ;  /* 0x000000041d1c7825 */ /* 0x000fe200078e0004 */
[----:B------:R-:W2:Y:S05]  /*4190*/  LDG.E R21, desc[UR8][R20.64] ;  /* 0x0000000814157981 */ /* 0x000eaa000c1e1900 */
[----:B------:R-:W2:Y:S01]  /*41a0*/  LDG.E R28, desc[UR8][R28.64] ;  /* 0x000000081c1c7981 */ /* 0x000ea2000c1e1900 */
[----:B------:R-:W-:-:S05]  /*41b0*/  IADD3 R27, PT, PT, R25, -0x1, RZ ;  /* 0xffffffff191b7810 */ /* 0x000fca0007ffe0ff */
[----:B------:R-:W-:-:S06]  /*41c0*/  IMAD.WIDE.U32 R26, R27, 0x4, R14 ;  /* 0x000000041b1a7825 */ /* 0x000fcc00078e000e */
[----:B------:R-:W3:Y:S01]  /*41d0*/  LDG.E R27, desc[UR8][R26.64] ;  /* 0x000000081a1b7981 */ /* 0x000ee2000c1e1900 */
[----:B--2---:R-:W-:Y:S01]  /*41e0*/  FFMA R22, R21, R28, R22 ;  /* 0x0000001c15167223 */ /* 0x004fe20000000016 */
[----:B------:R-:W-:-:S05]  /*41f0*/  IADD3 R21, PT, PT, R19, -0x1, RZ ;  /* 0xffffffff13157810 */ /* 0x000fca0007ffe0ff */
[----:B------:R-:W-:-:S06]  /*4200*/  IMAD.WIDE.U32 R20, R21, 0x4, R4 ;  /* 0x0000000415147825 */ /* 0x000fcc00078e0004 */
[----:B------:R-:W3:Y:S01]  /*4210*/  LDG.E R20, desc[UR8][R20.64] ;  /* 0x0000000814147981 */ /* 0x000ee2000c1e1900 */
[----:B------:R-:W-:-:S06]  /*4220*/  IMAD.WIDE.U32 R28, R19, 0x4, R4 ;  /* 0x00000004131c7825 */ /* 0x000fcc00078e0004 */
[----:B------:R0:W2:Y:S01]  /*4230*/  LDG.E R28, desc[UR8][R28.64] ;  /* 0x000000081c1c7981 */ /* 0x0000a2000c1e1900 */
[----:B---3--:R-:W-:Y:S01]  /*4240*/  FFMA R22, R27, R20, R22 ;  /* 0x000000141b167223 */ /* 0x008fe20000000016 */
[----:B------:R-:W-:-:S06]  /*4250*/  IMAD.WIDE.U32 R20, R25, 0x4, R14 ;  /* 0x0000000419147825 */ /* 0x000fcc00078e000e */
[----:B------:R-:W2:Y:S01]  /*4260*/  LDG.E R21, desc[UR8][R20.64] ;  /* 0x0000000814157981 */ /* 0x000ea2000c1e1900 */
[----:B------:R-:W-:Y:S02]  /*4270*/  IADD3 R27, PT, PT, R25, 0x1, RZ ;  /* 0x00000001191b7810 */ /* 0x000fe40007ffe0ff */
[----:B0-----:R-:W-:-:S03]  /*4280*/  IADD3 R29, PT, PT, R19, 0x1, RZ ;  /* 0x00000001131d7810 */ /* 0x001fc60007ffe0ff */
[----:B------:R-:W-:-:S06]  /*4290*/  IMAD.WIDE.U32 R26, R27, 0x4, R14 ;  /* 0x000000041b1a7825 */ /* 0x000fcc00078e000e */
[----:B------:R-:W3:Y:S01]  /*42a0*/  LDG.E R27, desc[UR8][R26.64] ;  /* 0x000000081a1b7981 */ /* 0x000ee2000c1e1900 */
[----:B--2---:R-:W-:Y:S01]  /*42b0*/  FFMA R22, R21, R28, R22 ;  /* 0x0000001c15167223 */ /* 0x004fe20000000016 */
        /* <DEDUP_REMOVED lines=18> */
[----:B------:R-:W-:-:S04]  /*43e0*/  IMAD.WIDE.U32 R20, R29, 0x4, R14 ;  /* 0x000000041d147825 */ /* 0x000fc800078e000e */
[----:B------:R-:W-:Y:S02]  /*43f0*/  VIADD R29, R19, 0x4 ;  /* 0x00000004131d7836 */ /* 0x000fe40000000000 */
[----:B------:R-:W2:Y:S02]  /*4400*/  LDG.E R21, desc[UR8][R20.64] ;  /* 0x0000000814157981 */ /* 0x000ea4000c1e1900 */
        /* <DEDUP_REMOVED lines=17> */
[----:B------:R-:W-:Y:S01]  /*4520*/  IMAD.WIDE.U32 R26, R27, 0x4, R14 ;  /* 0x000000041b1a7825 */ /* 0x000fe200078e000e */
[----:B0-----:R-:W-:-:S05]  /*4530*/  IADD3 R29, PT, PT, R19, 0x7, RZ ;  /* 0x00000007131d7810 */ /* 0x001fca0007ffe0ff */
[----:B------:R-:W3:Y:S01]  /*4540*/  LDG.E R27, desc[UR8][R26.64] ;  /* 0x000000081a1b7981 */ /* 0x000ee2000c1e1900 */
[----:B--2---:R-:W-:Y:S01]  /*4550*/  FFMA R22, R21, R28, R22 ;  /* 0x0000001c15167223 */ /* 0x004fe20000000016 */
[----:B------:R-:W-:-:S05]  /*4560*/  IADD3 R21, PT, PT, R25, 0x8, RZ ;  /* 0x0000000819157810 */ /* 0x000fca0007ffe0ff */
[----:B------:R-:W-:-:S04]  /*4570*/  IMAD.WIDE.U32 R14, R21, 0x4, R14 ;  /* 0x00000004150e7825 */ /* 0x000fc800078e000e */
[----:B------:R-:W-:Y:S02]  /*4580*/  IMAD.WIDE.U32 R20, R29, 0x4, R4 ;  /* 0x000000041d147825 */ /* 0x000fe400078e0004 */
[----:B------:R-:W2:Y:S04]  /*4590*/  LDG.E R15, desc[UR8][R14.64] ;  /* 0x000000080e0f7981 */ /* 0x000ea8000c1e1900 */
[----:B------:R0:W3:Y:S02]  /*45a0*/  LDG.E R20, desc[UR8][R20.64] ;  /* 0x0000000814147981 */ /* 0x0000e4000c1e1900 */
[----:B0-----:R-:W-:-:S05]  /*45b0*/  IADD3 R21, PT, PT, R19, 0x8, RZ ;  /* 0x0000000813157810 */ /* 0x001fca0007ffe0ff */
[----:B------:R-:W-:-:S06]  /*45c0*/  IMAD.WIDE.U32 R4, R21, 0x4, R4 ;  /* 0x0000000415047825 */ /* 0x000fcc00078e0004 */
[----:B------:R-:W2:Y:S01]  /*45d0*/  LDG.E R4, desc[UR8][R4.64] ;  /* 0x0000000804047981 */ /* 0x000ea2000c1e1900 */
[----:B------:R-:W-:-:S04]  /*45e0*/  IADD3 R24, PT, PT, R24, 0x10, RZ ;  /* 0x0000001018187810 */ /* 0x000fc80007ffe0ff */
[----:B------:R-:W-:Y:S02]  /*45f0*/  ISETP.NE.AND P1, PT, R24, RZ, PT ;  /* 0x000000ff1800720c */ /* 0x000fe40003f25270 */
[----:B------:R-:W-:Y:S02]  /*4600*/  IADD3 R25, PT, PT, R25, 0x10, RZ ;  /* 0x0000001019197810 */ /* 0x000fe40007ffe0ff */
[----:B------:R-:W-:Y:S01]  /*4610*/  IADD3 R19, PT, PT, R19, 0x10, RZ ;  /* 0x0000001013137810 */ /* 0x000fe20007ffe0ff */
[----:B---3--:R-:W-:-:S04]  /*4620*/  FFMA R22, R27, R20, R22 ;  /* 0x000000141b167223 */ /* 0x008fc80000000016 */
[----:B--2---:R-:W-:-:S04]  /*4630*/  FFMA R22, R15, R4, R22 ;  /* 0x000000040f167223 */ /* 0x004fc80000000016 */
[----:B------:R-:W-:Y:S05]  /*4640*/  @P1 BRA `(.L_x_56) ;  /* 0xfffffff8002c1947 */ /* 0x000fea000383ffff */
[----:B------:R-:W-:-:S07]  /*4650*/  MOV R28, R8 ;  /* 0x00000008001c7202 */ /* 0x000fce0000000f00 */
.L_x_55:
[----:B------:R-:W-:-:S13]  /*4660*/  ISETP.NE.AND P1, PT, R10, RZ, PT ;  /* 0x000000ff0a00720c */ /* 0x000fda0003f25270 */
[----:B------:R-:W-:Y:S05]  /*4670*/  @!P1 BRA `(.L_x_57) ;  /* 0x0000000400f49947 */ /* 0x000fea0003800000 */
[----:B0-----:R-:W-:Y:S01]  /*4680*/  VIADD R4, R10, 0xffffffff ;  /* 0xffffffff0a047836 */ /* 0x001fe20000000000 */
[----:B------:R-:W-:-:S04]  /*4690*/  ISETP.NE.AND P2, PT, R9, RZ, PT ;  /* 0x000000ff0900720c */ /* 0x000fc80003f45270 */
[----:B------:R-:W-:-:S13]  /*46a0*/  ISETP.GE.U32.AND P1, PT, R4, 0x7, PT ;  /* 0x000000070400780c */ /* 0x000fda0003f26070 */
        /* <DEDUP_REMOVED lines=14> */
[----:B------:R0:W2:Y:S04]  /*4790*/  LDG.E R29, desc[UR8][R24.64] ;  /* 0x00000008181d7981 */ /* 0x0000a8000c1e1900 */
[----:B------:R-:W2:Y:S01]  /*47a0*/  LDG.E R26, desc[UR8][R20.64] ;  /* 0x00000008141a7981 */ /* 0x000ea2000c1e1900 */
[----:B0-----:R-:W-:-:S05]  /*47b0*/  IADD3 R25, PT, PT, R19, 0x2, RZ ;  /* 0x0000000213197810 */ /* 0x001fca0007ffe0ff */
[----:B------:R-:W-:-:S04]  /*47c0*/  IMAD.WIDE.U32 R24, R25, 0x4, R14 ;  /* 0x0000000419187825 */ /* 0x000fc800078e000e */
[----:B--2---:R-:W-:Y:S01]  /*47d0*/  FFMA R22, R29, R26, R22 ;  /* 0x0000001a1d167223 */ /* 0x004fe20000000016 */
[----:B------:R-:W-:Y:S01]  /*47e0*/  IADD3 R26, PT, PT, R27, 0x2, RZ ;  /* 0x000000021b1a7810 */ /* 0x000fe20007ffe0ff */
[----:B------:R0:W2:Y:S04]  /*47f0*/  LDG.E R29, desc[UR8][R24.64] ;  /* 0x00000008181d7981 */ /* 0x0000a8000c1e1900 */
[----:B------:R-:W-:-:S05]  /*4800*/  IMAD.WIDE.U32 R20, R26, 0x4, R4 ;  /* 0x000000041a147825 */ /* 0x000fca00078e0004 */
        /* <DEDUP_REMOVED lines=19> */
[----:B------:R-:W2:Y:S04]  /*4940*/  LDG.E R29, desc[UR8][R24.64] ;  /* 0x00000008181d7981 */ /* 0x000ea8000c1e1900 */
[----:B------:R-:W-:-:S05]  /*4950*/  IMAD.WIDE.U32 R20, R26, 0x4, R4 ;  /* 0x000000041a147825 */ /* 0x000fca00078e0004 */
[----:B------:R-:W2:Y:S02]  /*4960*/  LDG.E R26, desc[UR8][R20.64] ;  /* 0x00000008141a7981 */ /* 0x000ea4000c1e1900 */
[----:B--2---:R-:W-:Y:S01]  /*4970*/  FFMA R22, R29, R26, R22 ;  /* 0x0000001a1d167223 */ /* 0x004fe20000000016 */
[C---:B------:R-:W-:Y:S02]  /*4980*/  IADD3 R29, PT, PT, R19.reuse, 0x6, RZ ;  /* 0x00000006131d7810 */ /* 0x040fe40007ffe0ff */
[----:B------:R-:W-:-:S03]  /*4990*/  IADD3 R19, PT, PT, R19, 0x7, RZ ;  /* 0x0000000713137810 */ /* 0x000fc60007ffe0ff */
[----:B------:R-:W-:-:S04]  /*49a0*/  IMAD.WIDE.U32 R20, R29, 0x4, R14 ;  /* 0x000000041d147825 */ /* 0x000fc800078e000e */
[C---:B------:R-:W-:Y:S01]  /*49b0*/  VIADD R29, R27.reuse, 0x6 ;  /* 0x000000061b1d7836 */ /* 0x040fe20000000000 */
[----:B------:R-:W-:Y:S01]  /*49c0*/  IADD3 R27, PT, PT, R27, 0x7, RZ ;  /* 0x000000071b1b7810 */ /* 0x000fe20007ffe0ff */
[----:B------:R-:W-:Y:S02]  /*49d0*/  IMAD.WIDE.U32 R14, R19, 0x4, R14 ;  /* 0x00000004130e7825 */ /* 0x000fe400078e000e */
[----:B------:R-:W2:Y:S02]  /*49e0*/  LDG.E R19, desc[UR8][R20.64] ;  /* 0x0000000814137981 */ /* 0x000ea4000c1e1900 */
[--C-:B------:R-:W-:Y:S02]  /*49f0*/  IMAD.WIDE.U32 R24, R29, 0x4, R4.reuse ;  /* 0x000000041d187825 */ /* 0x100fe400078e0004 */
[----:B------:R-:W3:Y:S02]  /*4a00*/  LDG.E R15, desc[UR8][R14.64] ;  /* 0x000000080e0f7981 */ /* 0x000ee4000c1e1900 */
[----:B------:R-:W-:-:S02]  /*4a10*/  IMAD.WIDE.U32 R4, R27, 0x4, R4 ;  /* 0x000000041b047825 */ /* 0x000fc400078e0004 */
[----:B------:R-:W2:Y:S04]  /*4a20*/  LDG.E R24, desc[UR8][R24.64] ;  /* 0x0000000818187981 */ /* 0x000ea8000c1e1900 */
[----:B------:R-:W3:Y:S01]  /*4a30*/  LDG.E R4, desc[UR8][R4.64] ;  /* 0x0000000804047981 */ /* 0x000ee2000c1e1900 */
[----:B------:R-:W-:Y:S01]  /*4a40*/  IADD3 R28, PT, PT, R28, 0x8, RZ ;  /* 0x000000081c1c7810 */ /* 0x000fe20007ffe0ff */
[----:B--2---:R-:W-:-:S04]  /*4a50*/  FFMA R22, R19, R24, R22 ;  /* 0x0000001813167223 */ /* 0x004fc80000000016 */
[----:B---3--:R-:W-:-:S07]  /*4a60*/  FFMA R22, R15, R4, R22 ;  /* 0x000000040f167223 */ /* 0x008fce0000000016 */
.L_x_58:
[----:B------:R-:W-:Y:S05]  /*4a70*/  @!P2 BRA `(.L_x_57) ;  /* 0x0000000000f4a947 */ /* 0x000fea0003800000 */
[----:B------:R-:W-:Y:S02]  /*4a80*/  ISETP.GE.U32.AND P1, PT, R6, 0x3, PT ;  /* 0x000000030600780c */ /* 0x000fe40003f26070 */
[----:B------:R-:W-:-:S11]  /*4a90*/  ISETP.NE.AND P2, PT, R7, RZ, PT ;  /* 0x000000ff0700720c */ /* 0x000fd60003f45270 */
        /* <DEDUP_REMOVED lines=32> */
.L_x_59:
        /* <DEDUP_REMOVED lines=19> */
[----:B------:R-:W-:-:S03]  /*4dd0*/  @P1 VIADD R13, R13, 0x2 ;  /* 0x000000020d0d1836 */ /* 0x000fc60000000000 */
[----:B------:R-:W-:Y:S01]  /*4de0*/  @P1 IMAD.WIDE.U32 R14, R19, 0x4, R14 ;  /* 0x00000004130e1825 */ /* 0x000fe200078e000e */
[----:B------:R-:W2:Y:S03]  /*4df0*/  LDG.E R20, desc[UR8][R20.64] ;  /* 0x0000000814147981 */ /* 0x000ea6000c1e1900 */
[----:B------:R-:W-:Y:S02]  /*4e00*/  @P1 IMAD.WIDE.U32 R4, R13, 0x4, R4 ;  /* 0x000000040d041825 */ /* 0x000fe400078e0004 */
[----:B------:R-:W3:Y:S04]  /*4e10*/  @P1 LDG.E R15, desc[UR8][R14.64] ;  /* 0x000000080e0f1981 */ /* 0x000ee8000c1e1900 */
[----:B------:R-:W3:Y:S01]  /*4e20*/  @P1 LDG.E R4, desc[UR8][R4.64] ;  /* 0x0000000804041981 */ /* 0x000ee2000c1e1900 */
[----:B--2---:R-:W-:-:S04]  /*4e30*/  FFMA R22, R25, R20, R22 ;  /* 0x0000001419167223 */ /* 0x004fc80000000016 */
[----:B---3--:R-:W-:-:S07]  /*4e40*/  @P1 FFMA R22, R15, R4, R22 ;  /* 0x000000040f161223 */ /* 0x008fce0000000016 */
.L_x_57:
[----:B------:R-:W-:Y:S02]  /*4e50*/  HFMA2 R5, -RZ, RZ, 0.96630859375, -0.0022525787353515625 ;  /* 0x3bbb989dff057431 */ /* 0x000fe400000001ff */
[----:B-1----:R-:W-:Y:S01]  /*4e60*/  FFMA R22, R22, R16, -R23 ;  /* 0x0000001016167223 */ /* 0x002fe20000000817 */
[----:B------:R-:W-:Y:S01]  /*4e70*/  MOV R13, 0x437c0000 ;  /* 0x437c0000000d7802 */ /* 0x000fe20000000f00 */
[----:B------:R-:W1:Y:S01]  /*4e80*/  MUFU.RCP R14, R17 ;  /* 0x00000011000e7308 */ /* 0x000e620000001000 */
[----:B------:R-:W-:Y:S01]  /*4e90*/  BSSY.RECONVERGENT B1, `(.L_x_60) ;  /* 0x0000013000017945 */ /* 0x000fe20003800200 */
[----:B0-----:R-:W-:-:S04]  /*4ea0*/  FFMA.SAT R4, R22, R5, 0.5 ;  /* 0x3f00000016047423 */ /* 0x001fc80000002005 */
[----:B------:R-:W-:-:S04]  /*4eb0*/  FFMA.RM R4, R4, R13, 12582913 ;  /* 0x4b40000104047423 */ /* 0x000fc8000000400d */
[C---:B------:R-:W-:Y:S01]  /*4ec0*/  FADD R5, R4.reuse, -12583039 ;  /* 0xcb40007f04057421 */ /* 0x040fe20000000000 */
[----:B------:R-:W-:Y:S01]  /*4ed0*/  SHF.L.U32 R4, R4, 0x17, RZ ;  /* 0x0000001704047819 */ /* 0x000fe200000006ff */
[----:B-1----:R-:W-:Y:S02]  /*4ee0*/  FFMA R13, -R17, R14, 1 ;  /* 0x3f800000110d7423 */ /* 0x002fe4000000010e */
[----:B------:R-:W-:-:S04]  /*4ef0*/  FFMA R5, R22, 1.4426950216293334961, -R5 ;  /* 0x3fb8aa3b16057823 */ /* 0x000fc80000000805 */
[----:B------:R-:W-:-:S06]  /*4f00*/  FFMA R5, R22, 1.925963033500011079e-08, R5 ;  /* 0x32a5706016057823 */ /* 0x000fcc0000000005 */
[----:B------:R-:W0:Y:S02]  /*4f10*/  MUFU.EX2 R5, R5 ;  /* 0x0000000500057308 */ /* 0x000e240000000800 */
[----:B0-----:R-:W-:Y:S01]  /*4f20*/  FMUL R27, R4, R5 ;  /* 0x00000005041b7220 */ /* 0x001fe20000400000 */
[----:B------:R-:W-:-:S05]  /*4f30*/  FFMA R4, R14, R13, R14 ;  /* 0x0000000d0e047223 */ /* 0x000fca000000000e */
[----:B------:R-:W0:Y:S01]  /*4f40*/  FCHK P1, R27, R17 ;  /* 0x000000111b007302 */ /* 0x000e220000020000 */
[----:B------:R-:W-:-:S04]  /*4f50*/  FFMA R13, R4, R27, RZ ;  /* 0x0000001b040d7223 */ /* 0x000fc800000000ff */
[----:B------:R-:W-:-:S04]  /*4f60*/  FFMA R14, -R17, R13, R27 ;  /* 0x0000000d110e7223 */ /* 0x000fc8000000011b */
[----:B------:R-:W-:Y:S01]  /*4f70*/  FFMA R13, R4, R14, R13 ;  /* 0x0000000e040d7223 */ /* 0x000fe2000000000d */
[----:B0-----:R-:W-:Y:S06]  /*4f80*/  @!P1 BRA `(.L_x_61) ;  /* 0x00000000000c9947 */ /* 0x001fec0003800000 */
[----:B------:R-:W-:-:S07]  /*4f90*/  MOV R20, 0x4fb0 ;  /* 0x00004fb000147802 */ /* 0x000fce0000000f00 */
[----:B------:R-:W-:Y:S05]  /*4fa0*/  CALL.REL.NOINC `($__internal_2_$__cuda_sm3x_div_rn_noftz_f32_slowpath) ;  /* 0x00000008005c7944 */ /* 0x000fea0003c00000 */
[----:B------:R-:W-:-:S07]  /*4fb0*/  MOV R13, R4 ;  /* 0x00000004000d7202 */ /* 0x000fce0000000f00 */
.L_x_61:
[----:B------:R-:W-:Y:S05]  /*4fc0*/  BSYNC.RECONVERGENT B1 ;  /* 0x0000000000017941 */ /* 0x000fea0003800200 */
.L_x_60:
[----:B------:R-:W0:Y:S08]  /*4fd0*/  LDC R14, c[0x0][0x3a8] ;  /* 0x0000ea00ff0e7b82 */ /* 0x000e300000000800 */
[----:B------:R-:W1:Y:S01]  /*4fe0*/  LDC.64 R4, c[0x0][0x390] ;  /* 0x0000e400ff047b82 */ /* 0x000e620000000a00 */
[----:B0-----:R-:W-:-:S04]  /*4ff0*/  IMAD R11, R11, R14, UR10 ;  /* 0x0000000a0b0b7e24 */ /* 0x001fc8000f8e020e */
[----:B-1----:R-:W-:-:S06]  /*5000*/  IMAD.WIDE.U32 R4, R11, 0x4, R4 ;  /* 0x000000040b047825 */ /* 0x002fcc00078e0004 */
[----:B------:R-:W2:Y:S02]  /*5010*/  LDG.E R5, desc[UR8][R4.64] ;  /* 0x0000000804057981 */ /* 0x000ea4000c1e1900 */
[----:B--2---:R-:W-:-:S07]  /*5020*/  FFMA R18, R5, R13, R18 ;  /* 0x0000000d05127223 */ /* 0x004fce0000000012 */
.L_x_54:
[----:B------:R-:W-:Y:S05]  /*5030*/  BSYNC.RECONVERGENT B0 ;  /* 0x0000000000007941 */ /* 0x000fea0003800200 */
.L_x_53:
[----:B------:R-:W-:Y:S05]  /*5040*/  BRA.U !UP0, `(.L_x_62) ;  /* 0xffffffed086c7547 */ /* 0x000fea000b83ffff */
.L_x_36:
[----:B------:R-:W-:Y:S01]  /*5050*/  STS [R3], R18 ;  /* 0x0000001203007388 */ /* 0x000fe20000000800 */
[----:B------:R-:W-:Y:S01]  /*5060*/  BAR.SYNC.DEFER_BLOCKING 0x0 ;  /* 0x0000000000007b1d */ /* 0x000fe20000010000 */
[C---:B------:R-:W-:Y:S02]  /*5070*/  ISETP.GT.U32.AND P1, PT, R2.reuse, 0x7f, PT ;  /* 0x0000007f0200780c */ /* 0x040fe40003f24070 */
[C---:B------:R-:W-:Y:S02]  /*5080*/  ISETP.GT.U32.AND P2, PT, R2.reuse, 0x3f, PT ;  /* 0x0000003f0200780c */ /* 0x040fe40003f44070 */
[C---:B------:R-:W-:Y:S02]  /*5090*/  ISETP.NE.AND P3, PT, R2.reuse, RZ, PT ;  /* 0x000000ff0200720c */ /* 0x040fe40003f65270 */
[----:B------:R-:W-:-:S11]  /*50a0*/  ISETP.NE.OR P0, PT, R2, RZ, !P0 ;  /* 0x000000ff0200720c */ /* 0x000fd60004705670 */
[----:B------:R-:W2:Y:S01]  /*50b0*/  @!P3 S2R R7, SR_CgaCtaId ;  /* 0x000000000007b919 */ /* 0x000ea20000008800 */
[----:B0-----:R-:W-:Y:S04]  /*50c0*/  @!P1 LDS R4, [R3+0x200] ;  /* 0x0002000003049984 */ /* 0x001fe80000000800 */
[----:B------:R-:W0:Y:S02]  /*50d0*/  @!P1 LDS R5, [R3] ;  /* 0x0000000003059984 */ /* 0x000e240000000800 */
[----:B0-----:R-:W-:-:S05]  /*50e0*/  @!P1 FADD R4, R4, R5 ;  /* 0x0000000504049221 */ /* 0x001fca0000000000 */
[----:B------:R-:W-:Y:S01]  /*50f0*/  @!P1 STS [R3], R4 ;  /* 0x0000000403009388 */ /* 0x000fe20000000800 */
[----:B------:R-:W-:Y:S01]  /*5100*/  BAR.SYNC.DEFER_BLOCKING 0x0 ;  /* 0x0000000000007b1d */ /* 0x000fe20000010000 */
[----:B------:R-:W-:-:S05]  /*5110*/  ISETP.GT.U32.AND P1, PT, R2, 0x1f, PT ;  /* 0x0000001f0200780c */ /* 0x000fca0003f24070 */
[----:B------:R-:W-:Y:S04]  /*5120*/  @!P2 LDS R5, [R3+0x100] ;  /* 0x000100000305a984 */ /* 0x000fe80000000800 */
        /* <DEDUP_REMOVED lines=20> */
[----:B------:R0:W-:Y:S01]  /*5270*/  @!P1 STS [R3], R6 ;  /* 0x0000000603009388 */ /* 0x0001e20000000800 */
[----:B------:R-:W-:Y:S01]  /*5280*/  BAR.SYNC.DEFER_BLOCKING 0x0 ;  /* 0x0000000000007b1d */ /* 0x000fe20000010000 */
[----:B------:R-:W-:Y:S02]  /*5290*/  ISETP.GT.U32.AND P1, PT, R2, 0x1, PT ;  /* 0x000000010200780c */ /* 0x000fe40003f24070 */
[----:B0-----:R-:W-:-:S03]  /*52a0*/  @!P3 MOV R6, 0x400 ;  /* 0x000004000006b802 */ /* 0x001fc60000000f00 */
[----:B------:R-:W-:Y:S04]  /*52b0*/  @!P2 LDS R5, [R3+0x10] ;  /* 0x000010000305a984 */ /* 0x000fe80000000800 */
[----:B------:R-:W0:Y:S02]  /*52c0*/  @!P2 LDS R8, [R3] ;  /* 0x000000000308a984 */ /* 0x000e240000000800 */
[----:B0-----:R-:W-:-:S05]  /*52d0*/  @!P2 FADD R8, R5, R8 ;  /* 0x000000080508a221 */ /* 0x001fca0000000000 */
[----:B------:R-:W-:Y:S01]  /*52e0*/  @!P2 STS [R3], R8 ;  /* 0x000000080300a388 */ /* 0x000fe20000000800 */
[----:B------:R-:W-:Y:S06]  /*52f0*/  BAR.SYNC.DEFER_BLOCKING 0x0 ;  /* 0x0000000000007b1d */ /* 0x000fec0000010000 */
[----:B------:R-:W-:Y:S04]  /*5300*/  @!P1 LDS R4, [R3+0x8] ;  /* 0x0000080003049984 */ /* 0x000fe80000000800 */
[----:B------:R-:W0:Y:S02]  /*5310*/  @!P1 LDS R5, [R3] ;  /* 0x0000000003059984 */ /* 0x000e240000000800 */
[----:B0-----:R-:W-:Y:S01]  /*5320*/  @!P1 FADD R4, R4, R5 ;  /* 0x0000000504049221 */ /* 0x001fe20000000000 */
[----:B--2---:R-:W-:-:S04]  /*5330*/  @!P3 LEA R5, R7, R6, 0x18 ;  /* 0x000000060705b211 */ /* 0x004fc800078ec0ff */
[----:B------:R-:W-:Y:S01]  /*5340*/  @!P1 STS [R3], R4 ;  /* 0x0000000403009388 */ /* 0x000fe20000000800 */
[----:B------:R-:W-:Y:S06]  /*5350*/  BAR.SYNC.DEFER_BLOCKING 0x0 ;  /* 0x0000000000007b1d */ /* 0x000fec0000010000 */
[----:B------:R-:W-:Y:S04]  /*5360*/  @!P3 LDS R5, [R5+0x4] ;  /* 0x000004000505b984 */ /* 0x000fe80000000800 */
[----:B------:R-:W0:Y:S02]  /*5370*/  @!P3 LDS R6, [R3] ;  /* 0x000000000306b984 */ /* 0x000e240000000800 */
[----:B0-----:R-:W-:-:S05]  /*5380*/  @!P3 FADD R6, R5, R6 ;  /* 0x000000060506b221 */ /* 0x001fca0000000000 */
[----:B------:R0:W-:Y:S01]  /*5390*/  @!P3 STS [R3], R6 ;  /* 0x000000060300b388 */ /* 0x0001e20000000800 */
[----:B------:R-:W-:Y:S06]  /*53a0*/  BAR.SYNC.DEFER_BLOCKING 0x0 ;  /* 0x0000000000007b1d */ /* 0x000fec0000010000 */
[----:B------:R-:W-:Y:S05]  /*53b0*/  @P0 EXIT ;  /* 0x000000000000094d */ /* 0x000fea0003800000 */
[----:B------:R-:W2:Y:S01]  /*53c0*/  S2UR UR5, SR_CgaCtaId ;  /* 0x00000000000579c3 */ /* 0x000ea20000008800 */
[----:B------:R-:W-:-:S07]  /*53d0*/  UMOV UR4, 0x400 ;  /* 0x0000040000047882 */ /* 0x000fce0000000000 */
[----:B------:R-:W4:Y:S08]  /*53e0*/  LDC R7, c[0x0][0x3a8] ;  /* 0x0000ea00ff077b82 */ /* 0x000f300000000800 */
[----:B0-----:R-:W0:Y:S01]  /*53f0*/  LDC.64 R2, c[0x0][0x398] ;  /* 0x0000e600ff027b82 */ /* 0x001e220000000a00 */
[----:B--2---:R-:W-:Y:S01]  /*5400*/  ULEA UR4, UR5, UR4, 0x18 ;  /* 0x0000000405047291 */ /* 0x004fe2000f8ec0ff */
[----:B----4-:R-:W-:-:S08]  /*5410*/  IMAD R7, R0, R7, UR10 ;  /* 0x0000000a00077e24 */ /* 0x010fd0000f8e0207 */
[----:B------:R-:W2:Y:S01]  /*5420*/  LDS R5, [UR4] ;  /* 0x00000004ff057984 */ /* 0x000ea20008000800 */
[----:B0-----:R-:W-:-:S05]  /*5430*/  IMAD.WIDE.U32 R2, R7, 0x4, R2 ;  /* 0x0000000407027825 */ /* 0x001fca00078e0002 */
[----:B--2---:R-:W-:Y:S01]  /*5440*/  STG.E desc[UR8][R2.64], R5 ;  /* 0x0000000502007986 */ /* 0x004fe2000c101908 */
[----:B------:R-:W-:Y:S05]  /*5450*/  EXIT ;  /* 0x000000000000794d */ /* 0x000fea0003800000 */
        .weak           $__internal_0_$__cuda_sm20_rcp_rn_f32_slowpath
        .type           $__internal_0_$__cuda_sm20_rcp_rn_f32_slowpath,@function
        .size           $__internal_0_$__cuda_sm20_rcp_rn_f32_slowpath,($__internal_1_$__cuda_sm20_sqrt_rn_f32_slowpath - $__internal_0_$__cuda_sm20_rcp_rn_f32_slowpath)
$__internal_0_$__cuda_sm20_rcp_rn_f32_slowpath:
[----:B------:R-:W-:-:S04]  /*5460*/  SHF.L.U32 R5, R3, 0x1, RZ ;  /* 0x0000000103057819 */ /* 0x000fc800000006ff */
[----:B------:R-:W-:-:S04]  /*5470*/  SHF.R.U32.HI R10, RZ, 0x18, R5 ;  /* 0x00000018ff0a7819 */ /* 0x000fc80000011605 */
[----:B------:R-:W-:-:S13]  /*5480*/  ISETP.NE.U32.AND P1, PT, R10, RZ, PT ;  /* 0x000000ff0a00720c */ /* 0x000fda0003f25070 */
[----:B------:R-:W-:Y:S05]  /*5490*/  @P1 BRA `(.L_x_63) ;  /* 0x00000000002c1947 */ /* 0x000fea0003800000 */
[----:B------:R-:W-:-:S04]  /*54a0*/  SHF.L.U32 R5, R3, 0x1, RZ ;  /* 0x0000000103057819 */ /* 0x000fc800000006ff */
[----:B------:R-:W-:-:S13]  /*54b0*/  ISETP.NE.AND P1, PT, R5, RZ, PT ;  /* 0x000000ff0500720c */ /* 0x000fda0003f25270 */
[----:B------:R2:W3:Y:S01]  /*54c0*/  @!P1 MUFU.RCP R5, R3 ;  /* 0x0000000300059308 */ /* 0x0004e20000001000 */
[----:B------:R-:W-:Y:S05]  /*54d0*/  @!P1 BRA `(.L_x_64) ;  /* 0x0000000000a49947 */ /* 0x000fea0003800000 */
[----:B------:R-:W-:-:S04]  /*54e0*/  FFMA R6, R3, 1.84467440737095516160e+19, RZ ;  /* 0x5f80000003067823 */ /* 0x000fc800000000ff */
[----:B--2---:R-:W3:Y:S02]  /*54f0*/  MUFU.RCP R3, R6 ;  /* 0x0000000600037308 */ /* 0x004ee40000001000 */
[----:B---3--:R-:W-:-:S04]  /*5500*/  FFMA R5, R6, R3, -1 ;  /* 0xbf80000006057423 */ /* 0x008fc80000000003 */
[----:B------:R-:W-:-:S04]  /*5510*/  FADD.FTZ R8, -R5, -RZ ;  /* 0x800000ff05087221 */ /* 0x000fc80000010100 */
[----:B------:R-:W-:-:S04]  /*5520*/  FFMA R3, R3, R8, R3 ;  /* 0x0000000803037223 */ /* 0x000fc80000000003 */
[----:B------:R-:W-:Y:S01]  /*5530*/  FFMA R5, R3, 1.84467440737095516160e+19, RZ ;  /* 0x5f80000003057823 */ /* 0x000fe200000000ff */
[----:B------:R-:W-:Y:S06]  /*5540*/  BRA `(.L_x_64) ;  /* 0x0000000000887947 */ /* 0x000fec0003800000 */
.L_x_63:
[----:B------:R-:W-:-:S04]  /*5550*/  IADD3 R12, PT, PT, R10, -0xfd, RZ ;  /* 0xffffff030a0c7810 */ /* 0x000fc80007ffe0ff */
[----:B------:R-:W-:-:S13]  /*5560*/  ISETP.GT.U32.AND P1, PT, R12, 0x1, PT ;  /* 0x000000010c00780c */ /* 0x000fda0003f24070 */
[----:B------:R-:W-:Y:S05]  /*5570*/  @P1 BRA `(.L_x_65) ;  /* 0x0000000000781947 */ /* 0x000fea0003800000 */
[----:B------:R-:W-:Y:S01]  /*5580*/  LOP3.LUT R5, R3, 0x7fffff, RZ, 0xc0, !PT ;  /* 0x007fffff03057812 */ /* 0x000fe200078ec0ff */
[----:B------:R-:W-:-:S03]  /*5590*/  HFMA2 R9, -RZ, RZ, 0, 1.78813934326171875e-07 ;  /* 0x00000003ff097431 */ /* 0x000fc600000001ff */
[----:B------:R-:W-:-:S04]  /*55a0*/  LOP3.LUT R5, R5, 0x3f800000, RZ, 0xfc, !PT ;  /* 0x3f80000005057812 */ /* 0x000fc800078efcff */
[----:B------:R-:W0:Y:S01]  /*55b0*/  MUFU.RCP R6, R5 ;  /* 0x0000000500067308 */ /* 0x000e220000001000 */
[----:B------:R-:W-:Y:S01]  /*55c0*/  SHF.L.U32 R9, R9, R12, RZ ;  /* 0x0000000c09097219 */ /* 0x000fe200000006ff */
[----:B0-----:R-:W-:-:S04]  /*55d0*/  FFMA R7, R5, R6, -1 ;  /* 0xbf80000005077423 */ /* 0x001fc80000000006 */
[----:B------:R-:W-:-:S04]  /*55e0*/  FADD.FTZ R7, -R7, -RZ ;  /* 0x800000ff07077221 */ /* 0x000fc80000010100 */
[CCC-:B------:R-:W-:Y:S01]  /*55f0*/  FFMA.RM R8, R6.reuse, R7.reuse, R6.reuse ;  /* 0x0000000706087223 */ /* 0x1c0fe20000004006 */
[----:B------:R-:W-:-:S04]  /*5600*/  FFMA.RP R7, R6, R7, R6 ;  /* 0x0000000706077223 */ /* 0x000fc80000008006 */
[C---:B------:R-:W-:Y:S02]  /*5610*/  LOP3.LUT R6, R8.reuse, 0x7fffff, RZ, 0xc0, !PT ;  /* 0x007fffff08067812 */ /* 0x040fe400078ec0ff */
[----:B------:R-:W-:Y:S02]  /*5620*/  FSETP.NEU.FTZ.AND P1, PT, R8, R7, PT ;  /* 0x000000070800720b */ /* 0x000fe40003f3d000 */
[----:B------:R-:W-:Y:S02]  /*5630*/  LOP3.LUT R6, R6, 0x800000, RZ, 0xfc, !PT ;  /* 0x0080000006067812 */ /* 0x000fe400078efcff */
[----:B------:R-:W-:Y:S02]  /*5640*/  SEL R7, RZ, 0xffffffff, !P1 ;  /* 0xffffffffff077807 */ /* 0x000fe40004800000 */
[----:B------:R-:W-:Y:S02]  /*5650*/  LOP3.LUT R9, R9, R6, RZ, 0xc0, !PT ;  /* 0x0000000609097212 */ /* 0x000fe400078ec0ff */
[----:B------:R-:W-:-:S02]  /*5660*/  IADD3 R7, PT, PT, -R7, RZ, RZ ;  /* 0x000000ff07077210 */ /* 0x000fc40007ffe1ff */
[-C--:B------:R-:W-:Y:S02]  /*5670*/  SHF.R.U32.HI R9, RZ, R12.reuse, R9 ;  /* 0x0000000cff097219 */ /* 0x080fe40000011609 */
[----:B------:R-:W-:Y:S02]  /*5680*/  LOP3.LUT P2, RZ, R7, R12, R6, 0xf8, !PT ;  /* 0x0000000c07ff7212 */ /* 0x000fe4000784f806 */
[C---:B------:R-:W-:Y:S02]  /*5690*/  LOP3.LUT P1, RZ, R9.reuse, 0x1, RZ, 0xc0, !PT ;  /* 0x0000000109ff7812 */ /* 0x040fe4000782c0ff */
[----:B------:R-:W-:-:S04]  /*56a0*/  LOP3.LUT P3, RZ, R9, 0x2, RZ, 0xc0, !PT ;  /* 0x0000000209ff7812 */ /* 0x000fc8000786c0ff */
[----:B------:R-:W-:Y:S02]  /*56b0*/  PLOP3.LUT P1, PT, P1, P2, P3, 0xe0, 0x0 ;  /* 0x000000000000781c */ /* 0x000fe40000f25c30 */
[----:B------:R-:W-:Y:S02]  /*56c0*/  LOP3.LUT P2, RZ, R3, 0x7fffff, RZ, 0xc0, !PT ;  /* 0x007fffff03ff7812 */ /* 0x000fe4000784c0ff */
[----:B------:R-:W-:-:S04]  /*56d0*/  SEL R5, RZ, 0x1, !P1 ;  /* 0x00000001ff057807 */ /* 0x000fc80004800000 */
[----:B------:R-:W-:-:S04]  /*56e0*/  IADD3 R5, PT, PT, -R5, RZ, RZ ;  /* 0x000000ff05057210 */ /* 0x000fc80007ffe1ff */
[----:B------:R-:W-:Y:S02]  /*56f0*/  ISETP.GE.AND P1, PT, R5, RZ, PT ;  /* 0x000000ff0500720c */ /* 0x000fe40003f26270 */
[----:B------:R-:W-:-:S04]  /*5700*/  IADD3 R5, PT, PT, R10, -0xfc, RZ ;  /* 0xffffff040a057810 */ /* 0x000fc80007ffe0ff */
[----:B------:R-:W-:-:S07]  /*5710*/  SHF.R.U32.HI R6, RZ, R5, R6 ;  /* 0x00000005ff067219 */ /* 0x000fce0000011606 */
[----:B------:R-:W-:-:S05]  /*5720*/  @!P1 IADD3 R6, PT, PT, R6, 0x1, RZ ;  /* 0x0000000106069810 */ /* 0x000fca0007ffe0ff */
[----:B------:R-:W-:-:S05]  /*5730*/  @!P2 IMAD.SHL.U32 R6, R6, 0x2, RZ ;  /* 0x000000020606a824 */ /* 0x000fca00078e00ff */
[----:B------:R-:W-:Y:S01]  /*5740*/  LOP3.LUT R5, R6, 0x80000000, R3, 0xf8, !PT ;  /* 0x8000000006057812 */ /* 0x000fe200078ef803 */
[----:B------:R-:W-:Y:S06]  /*5750*/  BRA `(.L_x_64) ;  /* 0x0000000000047947 */ /* 0x000fec0003800000 */
.L_x_65:
[----:B------:R0:W1:Y:S02]  /*5760*/  MUFU.RCP R5, R3 ;  /* 0x0000000300057308 */ /* 0x0000640000001000 */
.L_x_64:
[----:B-1-3--:R-:W-:Y:S02]  /*5770*/  MOV R16, R5 ;  /* 0x0000000500107202 */ /* 0x00afe40000000f00 */
[----:B------:R-:W-:-:S04]  /*5780*/  MOV R5, 0x0 ;  /* 0x0000000000057802 */ /* 0x000fc80000000f00 */
[----:B0-2---:R-:W-:Y:S05]  /*5790*/  RET.REL.NODEC R4 `(_Z9attentionPKfS0_S0_Pf4Dims) ;  /* 0xffffffa804187950 */ /* 0x005fea0003c3ffff */
        .weak           $__internal_1_$__cuda_sm20_sqrt_rn_f32_slowpath
        .type           $__internal_1_$__cuda_sm20_sqrt_rn_f32_slowpath,@function
        .size           $__internal_1_$__cuda_sm20_sqrt_rn_f32_slowpath,($__internal_2_$__cuda_sm3x_div_rn_noftz_f32_slowpath - $__internal_1_$__cuda_sm20_sqrt_rn_f32_slowpath)
$__internal_1_$__cuda_sm20_sqrt_rn_f32_slowpath:
[----:B------:R-:W-:-:S13]  /*57a0*/  LOP3.LUT P1, RZ, R2, 0x7fffffff, RZ, 0xc0, !PT ;  /* 0x7fffffff02ff7812 */ /* 0x000fda000782c0ff */
[----:B------:R-:W-:Y:S01]  /*57b0*/  @!P1 MOV R3, R2 ;  /* 0x0000000200039202 */ /* 0x000fe20000000f00 */
[----:B------:R-:W-:Y:S06]  /*57c0*/  @!P1 BRA `(.L_x_66) ;  /* 0x0000000000449947 */ /* 0x000fec0003800000 */
[----:B------:R-:W-:-:S13]  /*57d0*/  FSETP.GEU.FTZ.AND P1, PT, R2, RZ, PT ;  /* 0x000000ff0200720b */ /* 0x000fda0003f3e000 */
[----:B------:R-:W-:Y:S01]  /*57e0*/  @!P1 MOV R3, 0x7fffffff ;  /* 0x7fffffff00039802 */ /* 0x000fe20000000f00 */
[----:B------:R-:W-:Y:S06]  /*57f0*/  @!P1 BRA `(.L_x_66) ;  /* 0x0000000000389947 */ /* 0x000fec0003800000 */
[----:B------:R-:W-:-:S13]  /*5800*/  FSETP.GTU.FTZ.AND P1, PT, |R2|, +INF , PT ;  /* 0x7f8000000200780b */ /* 0x000fda0003f3c200 */
[----:B------:R-:W-:Y:S01]  /*5810*/  @P1 FADD.FTZ R3, R2, 1 ;  /* 0x3f80000002031421 */ /* 0x000fe20000010000 */
[----:B------:R-:W-:Y:S06]  /*5820*/  @P1 BRA `(.L_x_66) ;  /* 0x00000000002c1947 */ /* 0x000fec0003800000 */
[----:B------:R-:W-:-:S13]  /*5830*/  FSETP.NEU.FTZ.AND P1, PT, |R2|, +INF , PT ;  /* 0x7f8000000200780b */ /* 0x000fda0003f3d200 */
[----:B------:R-:W-:Y:S01]  /*5840*/  @!P1 MOV R3, R2 ;  /* 0x0000000200039202 */ /* 0x000fe20000000f00 */
[----:B------:R-:W-:Y:S06]  /*5850*/  @!P1 BRA `(.L_x_66) ;  /* 0x0000000000209947 */ /* 0x000fec0003800000 */
[----:B------:R-:W-:-:S04]  /*5860*/  FFMA R2, R2, 1.84467440737095516160e+19, RZ ;  /* 0x5f80000002027823 */ /* 0x000fc800000000ff */
[----:B------:R-:W0:Y:S02]  /*5870*/  MUFU.RSQ R3, R2 ;  /* 0x0000000200037308 */ /* 0x000e240000001400 */
[----:B0-----:R-:W-:Y:S01]  /*5880*/  FMUL.FTZ R5, R2, R3 ;  /* 0x0000000302057220 */ /* 0x001fe20000410000 */
[----:B------:R-:W-:-:S03]  /*5890*/  FMUL.FTZ R3, R3, 0.5 ;  /* 0x3f00000003037820 */ /* 0x000fc60000410000 */
[----:B------:R-:W-:-:S04]  /*58a0*/  FADD.FTZ R4, -R5, -RZ ;  /* 0x800000ff05047221 */ /* 0x000fc80000010100 */
[----:B------:R-:W-:-:S04]  /*58b0*/  FFMA R4, R5, R4, R2 ;  /* 0x0000000405047223 */ /* 0x000fc80000000002 */
[----:B------:R-:W-:-:S04]  /*58c0*/  FFMA R3, R4, R3, R5 ;  /* 0x0000000304037223 */ /* 0x000fc80000000005 */
[----:B------:R-:W-:-:S07]  /*58d0*/  FMUL.FTZ R3, R3, 2.3283064365386962891e-10 ;  /* 0x2f80000003037820 */ /* 0x000fce0000410000 */
.L_x_66:
[----:B------:R-:W-:Y:S01]  /*58e0*/  MOV R4, R3 ;  /* 0x0000000300047202 */ /* 0x000fe20000000f00 */
[----:B------:R-:W-:Y:S01]  /*58f0*/  HFMA2 R3, -RZ, RZ, 0, 0 ;  /* 0x00000000ff037431 */ /* 0x000fe200000001ff */
[----:B------:R-:W-:-:S04]  /*5900*/  MOV R2, R6 ;  /* 0x0000000600027202 */ /* 0x000fc80000000f00 */
[----:B------:R-:W-:Y:S05]  /*5910*/  RET.REL.NODEC R2 `(_Z9attentionPKfS0_S0_Pf4Dims) ;  /* 0xffffffa402b87950 */ /* 0x000fea0003c3ffff */
        .weak           $__internal_2_$__cuda_sm3x_div_rn_noftz_f32_slowpath
        .type           $__internal_2_$__cuda_sm3x_div_rn_noftz_f32_slowpath,@function
        .size           $__internal_2_$__cuda_sm3x_div_rn_noftz_f32_slowpath,(.L_x_81 - $__internal_2_$__cuda_sm3x_div_rn_noftz_f32_slowpath)
$__internal_2_$__cuda_sm3x_div_rn_noftz_f32_slowpath:
[----:B------:R-:W-:Y:S01]  /*5920*/  SHF.R.U32.HI R5, RZ, 0x17, R17 ;  /* 0x00000017ff057819 */ /* 0x000fe20000011611 */
[----:B------:R-:W-:Y:S01]  /*5930*/  BSSY.RECONVERGENT B2, `(.L_x_67) ;  /* 0x0000063000027945 */ /* 0x000fe20003800200 */
[----:B------:R-:W-:Y:S02]  /*5940*/  SHF.R.U32.HI R22, RZ, 0x17, R27 ;  /* 0x00000017ff167819 */ /* 0x000fe4000001161b */
[----:B------:R-:W-:Y:S02]  /*5950*/  LOP3.LUT R5, R5, 0xff, RZ, 0xc0, !PT ;  /* 0x000000ff05057812 */ /* 0x000fe400078ec0ff */
[----:B------:R-:W-:Y:S02]  /*5960*/  LOP3.LUT R22, R22, 0xff, RZ, 0xc0, !PT ;  /* 0x000000ff16167812 */ /* 0x000fe400078ec0ff */
[----:B------:R-:W-:Y:S02]  /*5970*/  IADD3 R4, PT, PT, R5, -0x1, RZ ;  /* 0xffffffff05047810 */ /* 0x000fe40007ffe0ff */
[----:B------:R-:W-:-:S02]  /*5980*/  IADD3 R21, PT, PT, R22, -0x1, RZ ;  /* 0xffffffff16157810 */ /* 0x000fc40007ffe0ff */
[----:B------:R-:W-:Y:S02]  /*5990*/  ISETP.GT.U32.AND P1, PT, R4, 0xfd, PT ;  /* 0x000000fd0400780c */ /* 0x000fe40003f24070 */
[----:B------:R-:W-:Y:S02]  /*59a0*/  MOV R24, R17 ;  /* 0x0000001100187202 */ /* 0x000fe40000000f00 */
[----:B------:R-:W-:-:S13]  /*59b0*/  ISETP.GT.U32.OR P1, PT, R21, 0xfd, P1 ;  /* 0x000000fd1500780c */ /* 0x000fda0000f24470 */
[----:B------:R-:W-:Y:S01]  /*59c0*/  @!P1 MOV R19, RZ ;  /* 0x000000ff00139202 */ /* 0x000fe20000000f00 */
[----:B------:R-:W-:Y:S06]  /*59d0*/  @!P1 BRA `(.L_x_68) ;  /* 0x00000000005c9947 */ /* 0x000fec0003800000 */
[----:B------:R-:W-:Y:S02]  /*59e0*/  FSETP.GTU.FTZ.AND P1, PT, |R27|, +INF , PT ;  /* 0x7f8000001b00780b */ /* 0x000fe40003f3c200 */
[----:B------:R-:W-:-:S04]  /*59f0*/  FSETP.GTU.FTZ.AND P2, PT, |R17|, +INF , PT ;  /* 0x7f8000001100780b */ /* 0x000fc80003f5c200 */
[----:B------:R-:W-:-:S13]  /*5a00*/  PLOP3.LUT P1, PT, P1, P2, PT, 0xf8, 0x8f ;  /* 0x00000000008f781c */ /* 0x000fda0000f25f70 */
[----:B------:R-:W-:Y:S05]  /*5a10*/  @P1 BRA `(.L_x_69) ;  /* 0x00000004004c1947 */ /* 0x000fea0003800000 */
[----:B------:R-:W-:-:S13]  /*5a20*/  LOP3.LUT P1, RZ, R24, 0x7fffffff, R27, 0xc8, !PT ;  /* 0x7fffffff18ff7812 */ /* 0x000fda000782c81b */
[----:B------:R-:W-:Y:S05]  /*5a30*/  @!P1 BRA `(.L_x_70) ;  /* 0x00000004003c9947 */ /* 0x000fea0003800000 */
[----:B------:R-:W-:Y:S02]  /*5a40*/  FSETP.NEU.FTZ.AND P2, PT, |R27|, +INF , PT ;  /* 0x7f8000001b00780b */ /* 0x000fe40003f5d200 */
[----:B------:R-:W-:Y:S02]  /*5a50*/  FSETP.NEU.FTZ.AND P3, PT, |R17|, +INF , PT ;  /* 0x7f8000001100780b */ /* 0x000fe40003f7d200 */
[----:B------:R-:W-:-:S11]  /*5a60*/  FSETP.NEU.FTZ.AND P1, PT, |R27|, +INF , PT ;  /* 0x7f8000001b00780b */ /* 0x000fd60003f3d200 */
[----:B------:R-:W-:Y:S05]  /*5a70*/  @!P3 BRA !P2, `(.L_x_70) ;  /* 0x00000004002cb947 */ /* 0x000fea0005000000 */
[----:B------:R-:W-:-:S04]  /*5a80*/  LOP3.LUT P2, RZ, R27, 0x7fffffff, RZ, 0xc0, !PT ;  /* 0x7fffffff1bff7812 */ /* 0x000fc8000784c0ff */
[----:B------:R-:W-:-:S13]  /*5a90*/  PLOP3.LUT P2, PT, P3, P2, PT, 0x2f, 0xf2 ;  /* 0x0000000000f2781c */ /* 0x000fda0001f44577 */
[----:B------:R-:W-:Y:S05]  /*5aa0*/  @P2 BRA `(.L_x_71) ;  /* 0x0000000400182947 */ /* 0x000fea0003800000 */
[----:B------:R-:W-:-:S04]  /*5ab0*/  LOP3.LUT P2, RZ, R24, 0x7fffffff, RZ, 0xc0, !PT ;  /* 0x7fffffff18ff7812 */ /* 0x000fc8000784c0ff */
[----:B------:R-:W-:-:S13]  /*5ac0*/  PLOP3.LUT P1, PT, P1, P2, PT, 0x2f, 0xf2 ;  /* 0x0000000000f2781c */ /* 0x000fda0000f24577 */
[----:B------:R-:W-:Y:S05]  /*5ad0*/  @P1 BRA `(.L_x_72) ;  /* 0x0000000400001947 */ /* 0x000fea0003800000 */
[----:B------:R-:W-:Y:S02]  /*5ae0*/  ISETP.GE.AND P1, PT, R21, RZ, PT ;  /* 0x000000ff1500720c */ /* 0x000fe40003f26270 */
[----:B------:R-:W-:-:S11]  /*5af0*/  ISETP.GE.AND P2, PT, R4, RZ, PT ;  /* 0x000000ff0400720c */ /* 0x000fd60003f46270 */
[----:B------:R-:W-:Y:S01]  /*5b00*/  @P1 IMAD.MOV.U32 R19, RZ, RZ, RZ ;  /* 0x000000ffff131224 */ /* 0x000fe200078e00ff */
[----:B------:R-:W-:Y:S01]  /*5b10*/  @!P1 MOV R19, 0xffffffc0 ;  /* 0xffffffc000139802 */ /* 0x000fe20000000f00 */
[----:B------:R-:W-:Y:S01]  /*5b20*/  @!P1 FFMA R27, R27, 1.84467440737095516160e+19, RZ ;  /* 0x5f8000001b1b9823 */ /* 0x000fe200000000ff */
[----:B------:R-:W-:Y:S02]  /*5b30*/  @!P2 FFMA R24, R17, 1.84467440737095516160e+19, RZ ;  /* 0x5f8000001118a823 */ /* 0x000fe400000000ff */
[----:B------:R-:W-:-:S07]  /*5b40*/  @!P2 IADD3 R19, PT, PT, R19, 0x40, RZ ;  /* 0x000000401313a810 */ /* 0x000fce0007ffe0ff */
.L_x_68:
[----:B------:R-:W-:Y:S01]  /*5b50*/  LEA R21, R5, 0xc0800000, 0x17 ;  /* 0xc080000005157811 */ /* 0x000fe200078eb8ff */
[----:B------:R-:W-:Y:S01]  /*5b60*/  BSSY.RECONVERGENT B3, `(.L_x_73) ;  /* 0x0000036000037945 */ /* 0x000fe20003800200 */
[----:B------:R-:W-:Y:S02]  /*5b70*/  IADD3 R22, PT, PT, R22, -0x7f, RZ ;  /* 0xffffff8116167810 */ /* 0x000fe40007ffe0ff */
[----:B------:R-:W-:-:S03]  /*5b80*/  IADD3 R28, PT, PT, -R21, R24, RZ ;  /* 0x00000018151c7210 */ /* 0x000fc60007ffe1ff */
[----:B------:R-:W-:Y:S01]  /*5b90*/  IMAD R4, R22, -0x800000, R27 ;  /* 0xff80000016047824 */ /* 0x000fe200078e021b */
[----:B------:R-:W0:Y:S01]  /*5ba0*/  MUFU.RCP R24, R28 ;  /* 0x0000001c00187308 */ /* 0x000e220000001000 */
[----:B------:R-:W-:Y:S01]  /*5bb0*/  FADD.FTZ R21, -R28, -RZ ;  /* 0x800000ff1c157221 */ /* 0x000fe20000010100 */
[----:B------:R-:W-:-:S04]  /*5bc0*/  IADD3 R22, PT, PT, R22, 0x7f, -R5 ;  /* 0x0000007f16167810 */ /* 0x000fc80007ffe805 */
[----:B------:R-:W-:Y:S01]  /*5bd0*/  IADD3 R19, PT, PT, R22, R19, RZ ;  /* 0x0000001316137210 */ /* 0x000fe20007ffe0ff */
[----:B0-----:R-:W-:-:S04]  /*5be0*/  FFMA R25, R24, R21, 1 ;  /* 0x3f80000018197423 */ /* 0x001fc80000000015 */
[----:B------:R-:W-:-:S04]  /*5bf0*/  FFMA R25, R24, R25, R24 ;  /* 0x0000001918197223 */ /* 0x000fc80000000018 */
[----:B------:R-:W-:-:S04]  /*5c00*/  FFMA R24, R4, R25, RZ ;  /* 0x0000001904187223 */ /* 0x000fc800000000ff */
[----:B------:R-:W-:-:S04]  /*5c10*/  FFMA R26, R21, R24, R4 ;  /* 0x00000018151a7223 */ /* 0x000fc80000000004 */
[----:B------:R-:W-:-:S04]  /*5c20*/  FFMA R26, R25, R26, R24 ;  /* 0x0000001a191a7223 */ /* 0x000fc80000000018 */
[----:B------:R-:W-:-:S04]  /*5c30*/  FFMA R21, R21, R26, R4 ;  /* 0x0000001a15157223 */ /* 0x000fc80000000004 */
[----:B------:R-:W-:-:S05]  /*5c40*/  FFMA R4, R25, R21, R26 ;  /* 0x0000001519047223 */ /* 0x000fca000000001a */
[----:B------:R-:W-:-:S04]  /*5c50*/  SHF.R.U32.HI R5, RZ, 0x17, R4 ;  /* 0x00000017ff057819 */ /* 0x000fc80000011604 */
[----:B------:R-:W-:-:S04]  /*5c60*/  LOP3.LUT R22, R5, 0xff, RZ, 0xc0, !PT ;  /* 0x000000ff05167812 */ /* 0x000fc800078ec0ff */
[----:B------:R-:W-:-:S04]  /*5c70*/  IADD3 R5, PT, PT, R22, R19, RZ ;  /* 0x0000001316057210 */ /* 0x000fc80007ffe0ff */
[----:B------:R-:W-:-:S04]  /*5c80*/  IADD3 R22, PT, PT, R5, -0x1, RZ ;  /* 0xffffffff05167810 */ /* 0x000fc80007ffe0ff */
[----:B------:R-:W-:-:S13]  /*5c90*/  ISETP.GE.U32.AND P1, PT, R22, 0xfe, PT ;  /* 0x000000fe1600780c */ /* 0x000fda0003f26070 */
[----:B------:R-:W-:Y:S05]  /*5ca0*/  @!P1 BRA `(.L_x_74) ;  /* 0x0000000000809947 */ /* 0x000fea0003800000 */
[----:B------:R-:W-:-:S13]  /*5cb0*/  ISETP.GT.AND P1, PT, R5, 0xfe, PT ;  /* 0x000000fe0500780c */ /* 0x000fda0003f24270 */
[----:B------:R-:W-:Y:S05]  /*5cc0*/  @P1 BRA `(.L_x_75) ;  /* 0x00000000006c1947 */ /* 0x000fea0003800000 */
[----:B------:R-:W-:-:S13]  /*5cd0*/  ISETP.GE.AND P1, PT, R5, 0x1, PT ;  /* 0x000000010500780c */ /* 0x000fda0003f26270 */
[----:B------:R-:W-:Y:S05]  /*5ce0*/  @P1 BRA `(.L_x_76) ;  /* 0x0000000000741947 */ /* 0x000fea0003800000 */
[----:B------:R-:W-:Y:S02]  /*5cf0*/  ISETP.GE.AND P1, PT, R5, -0x18, PT ;  /* 0xffffffe80500780c */ /* 0x000fe40003f26270 */
[----:B------:R-:W-:-:S11]  /*5d00*/  LOP3.LUT R4, R4, 0x80000000, RZ, 0xc0, !PT ;  /* 0x8000000004047812 */ /* 0x000fd600078ec0ff */
[----:B------:R-:W-:Y:S05]  /*5d10*/  @!P1 BRA `(.L_x_76) ;  /* 0x0000000000689947 */ /* 0x000fea0003800000 */
[CCC-:B------:R-:W-:Y:S01]  /*5d20*/  FFMA.RZ R19, R25.reuse, R21.reuse, R26.reuse ;  /* 0x0000001519137223 */ /* 0x1c0fe2000000c01a */
[CCC-:B------:R-:W-:Y:S01]  /*5d30*/  FFMA.RP R22, R25.reuse, R21.reuse, R26.reuse ;  /* 0x0000001519167223 */ /* 0x1c0fe2000000801a */
[----:B------:R-:W-:Y:S01]  /*5d40*/  FFMA.RM R25, R25, R21, R26 ;  /* 0x0000001519197223 */ /* 0x000fe2000000401a */
[----:B------:R-:W-:Y:S02]  /*5d50*/  IADD3 R21, PT, PT, R5, 0x20, RZ ;  /* 0x0000002005157810 */ /* 0x000fe40007ffe0ff */
[----:B------:R-:W-:Y:S02]  /*5d60*/  LOP3.LUT R19, R19, 0x7fffff, RZ, 0xc0, !PT ;  /* 0x007fffff13137812 */ /* 0x000fe400078ec0ff */
[----:B------:R-:W-:Y:S02]  /*5d70*/  ISETP.NE.AND P3, PT, R5, RZ, PT ;  /* 0x000000ff0500720c */ /* 0x000fe40003f65270 */
[----:B------:R-:W-:Y:S02]  /*5d80*/  LOP3.LUT R24, R19, 0x800000, RZ, 0xfc, !PT ;  /* 0x0080000013187812 */ /* 0x000fe400078efcff */
[----:B------:R-:W-:-:S02]  /*5d90*/  ISETP.NE.AND P2, PT, R5, RZ, PT ;  /* 0x000000ff0500720c */ /* 0x000fc40003f45270 */
[----:B------:R-:W-:Y:S02]  /*5da0*/  IADD3 R5, PT, PT, -R5, RZ, RZ ;  /* 0x000000ff05057210 */ /* 0x000fe40007ffe1ff */
[----:B------:R-:W-:Y:S02]  /*5db0*/  SHF.L.U32 R21, R24, R21, RZ ;  /* 0x0000001518157219 */ /* 0x000fe400000006ff */
[----:B------:R-:W-:Y:S02]  /*5dc0*/  FSETP.NEU.FTZ.AND P1, PT, R22, R25, PT ;  /* 0x000000191600720b */ /* 0x000fe40003f3d000 */
[----:B------:R-:W-:Y:S02]  /*5dd0*/  SEL R5, R5, RZ, P3 ;  /* 0x000000ff05057207 */ /* 0x000fe40001800000 */
[----:B------:R-:W-:Y:S02]  /*5de0*/  ISETP.NE.AND P2, PT, R21, RZ, P2 ;  /* 0x000000ff1500720c */ /* 0x000fe40001745270 */
[----:B------:R-:W-:-:S02]  /*5df0*/  SHF.R.U32.HI R24, RZ, R5, R24 ;  /* 0x00000005ff187219 */ /* 0x000fc40000011618 */
[----:B------:R-:W-:Y:S02]  /*5e00*/  PLOP3.LUT P1, PT, P1, P2, PT, 0xf8, 0x8f ;  /* 0x00000000008f781c */ /* 0x000fe40000f25f70 */
[----:B------:R-:W-:Y:S02]  /*5e10*/  SHF.R.U32.HI R19, RZ, 0x1, R24 ;  /* 0x00000001ff137819 */ /* 0x000fe40000011618 */
[----:B------:R-:W-:-:S04]  /*5e20*/  SEL R22, RZ, 0x1, !P1 ;  /* 0x00000001ff167807 */ /* 0x000fc80004800000 */
[----:B------:R-:W-:-:S04]  /*5e30*/  LOP3.LUT R5, R22, 0x1, R19, 0xf8, !PT ;  /* 0x0000000116057812 */ /* 0x000fc800078ef813 */
[----:B------:R-:W-:-:S04]  /*5e40*/  LOP3.LUT R24, R5, R24, RZ, 0xc0, !PT ;  /* 0x0000001805187212 */ /* 0x000fc800078ec0ff */
[----:B------:R-:W-:-:S04]  /*5e50*/  IADD3 R19, PT, PT, R19, R24, RZ ;  /* 0x0000001813137210 */ /* 0x000fc80007ffe0ff */
[----:B------:R-:W-:Y:S01]  /*5e60*/  LOP3.LUT R4, R19, R4, RZ, 0xfc, !PT ;  /* 0x0000000413047212 */ /* 0x000fe200078efcff */
[----:B------:R-:W-:Y:S06]  /*5e70*/  BRA `(.L_x_76) ;  /* 0x0000000000107947 */ /* 0x000fec0003800000 */
.L_x_75:
[----:B------:R-:W-:-:S04]  /*5e80*/  LOP3.LUT R4, R4, 0x80000000, RZ, 0xc0, !PT ;  /* 0x8000000004047812 */ /* 0x000fc800078ec0ff */
[----:B------:R-:W-:Y:S01]  /*5e90*/  LOP3.LUT R4, R4, 0x7f800000, RZ, 0xfc, !PT ;  /* 0x7f80000004047812 */ /* 0x000fe200078efcff */
[----:B------:R-:W-:Y:S06]  /*5ea0*/  BRA `(.L_x_76) ;  /* 0x0000000000047947 */ /* 0x000fec0003800000 */
.L_x_74:
[----:B------:R-:W-:-:S07]  /*5eb0*/  LEA R4, R19, R4, 0x17 ;  /* 0x0000000413047211 */ /* 0x000fce00078eb8ff */
.L_x_76:
[----:B------:R-:W-:Y:S05]  /*5ec0*/  BSYNC.RECONVERGENT B3 ;  /* 0x0000000000037941 */ /* 0x000fea0003800200 */
.L_x_73:
[----:B------:R-:W-:Y:S05]  /*5ed0*/  BRA `(.L_x_77) ;  /* 0x0000000000207947 */ /* 0x000fea0003800000 */
.L_x_72:
[----:B------:R-:W-:-:S04]  /*5ee0*/  LOP3.LUT R4, R24, 0x80000000, R27, 0x48, !PT ;  /* 0x8000000018047812 */ /* 0x000fc800078e481b */
[----:B------:R-:W-:Y:S01]  /*5ef0*/  LOP3.LUT R4, R4, 0x7f800000, RZ, 0xfc, !PT ;  /* 0x7f80000004047812 */ /* 0x000fe200078efcff */
[----:B------:R-:W-:Y:S06]  /*5f00*/  BRA `(.L_x_77) ;  /* 0x0000000000147947 */ /* 0x000fec0003800000 */
.L_x_71:
[----:B------:R-:W-:Y:S01]  /*5f10*/  LOP3.LUT R4, R24, 0x80000000, R27, 0x48, !PT ;  /* 0x8000000018047812 */ /* 0x000fe200078e481b */
[----:B------:R-:W-:Y:S06]  /*5f20*/  BRA `(.L_x_77) ;  /* 0x00000000000c7947 */ /* 0x000fec0003800000 */
.L_x_70:
[----:B------:R-:W0:Y:S01]  /*5f30*/  MUFU.RSQ R4, -QNAN ;  /* 0xffc0000000047908 */ /* 0x000e220000001400 */
[----:B------:R-:W-:Y:S05]  /*5f40*/  BRA `(.L_x_77) ;  /* 0x0000000000047947 */ /* 0x000fea0003800000 */
.L_x_69:
[----:B------:R-:W-:-:S07]  /*5f50*/  FADD.FTZ R4, R27, R17 ;  /* 0x000000111b047221 */ /* 0x000fce0000010000 */
.L_x_77:
[----:B------:R-:W-:Y:S05]  /*5f60*/  BSYNC.RECONVERGENT B2 ;  /* 0x0000000000027941 */ /* 0x000fea0003800200 */
.L_x_67:
[----:B------:R-:W-:-:S04]  /*5f70*/  HFMA2 R21, -RZ, RZ, 0, 0 ;  /* 0x00000000ff157431 */ /* 0x000fc800000001ff */
[----:B0-----:R-:W-:Y:S05]  /*5f80*/  RET.REL.NODEC R20 `(_Z9attentionPKfS0_S0_Pf4Dims) ;  /* 0xffffffa0141c7950 */ /* 0x001fea0003c3ffff */
.L_x_78:
[----:B------:R-:W-:-:S00]  /*5f90*/  BRA `(.L_x_78) ;  /* 0xfffffffc00fc7947 */ /* 0x000fc0000383ffff */
[----:B------:R-:W-:-:S00]  /*5fa0*/  NOP ;  /* 0x0000000000007918 */ /* 0x000fc00000000000 */
        /* <DEDUP_REMOVED lines=13> */
.L_x_81:


//--------------------- .nv.shared._Z9attentionPKfS0_S0_Pf4Dims --------------------------
	.section	.nv.shared._Z9attentionPKfS0_S0_Pf4Dims,"aw",@nobits
	.sectionflags	@""
	.align	4
.nv.shared._Z9attentionPKfS0_S0_Pf4Dims:
	.zero		2056


//--------------------- .nv.shared.reserved.0     --------------------------
	.section	.nv.shared.reserved.0,"aw",@nobits
	.weak		__nv_reservedSMEM_offset_0_alias
	.size		__nv_reservedSMEM_offset_0_alias, 0, 64
	.other		__nv_reservedSMEM_offset_0_alias,@"STO_CUDA_RESERVED_SHARED STV_DEFAULT"
__nv_reservedSMEM_offset_0_alias:
	.zero		0
	.zero		64


//--------------------- .nv.constant0._Z9attentionPKfS0_S0_Pf4Dims --------------------------
	.section	.nv.constant0._Z9attentionPKfS0_S0_Pf4Dims,"a",@progbits
	.sectionflags	@""
	.align	4
.nv.constant0._Z9attentionPKfS0_S0_Pf4Dims:
	.zero		944


//--------------------- SYMBOLS --------------------------

	.type		.nv.reservedSmem.offset0,@object
	.size		.nv.reservedSmem.offset0,0x4
	.type		.nv.reservedSmem.cap,@object
	.size		.nv.reservedSmem.cap,0x4
